//
// Generated by NVIDIA NVVM Compiler
//
// Compiler Build ID: CL-36424714
// Cuda compilation tools, release 13.0, V13.0.88
// Based on NVVM 20.0.0
//

.version 9.0
.target sm_100
.address_size 64

	// .globl	_Z7permutePiS_PsPxS_S1_ii

.visible .entry _Z7permutePiS_PsPxS_S1_ii(
	.param .u64 .ptr .align 1 _Z7permutePiS_PsPxS_S1_ii_param_0,
	.param .u64 .ptr .align 1 _Z7permutePiS_PsPxS_S1_ii_param_1,
	.param .u64 .ptr .align 1 _Z7permutePiS_PsPxS_S1_ii_param_2,
	.param .u64 .ptr .align 1 _Z7permutePiS_PsPxS_S1_ii_param_3,
	.param .u64 .ptr .align 1 _Z7permutePiS_PsPxS_S1_ii_param_4,
	.param .u64 .ptr .align 1 _Z7permutePiS_PsPxS_S1_ii_param_5,
	.param .u32 _Z7permutePiS_PsPxS_S1_ii_param_6,
	.param .u32 _Z7permutePiS_PsPxS_S1_ii_param_7
)
{
	.local .align 8 .b8 	__local_depot0[200];
	.reg .b64 	%SP;
	.reg .b64 	%SPL;
	.reg .pred 	%p<51>;
	.reg .b16 	%rs<72>;
	.reg .b32 	%r<79>;
	.reg .b32 	%f<10>;
	.reg .b64 	%rd<213>;

	mov.u64 	%SPL, __local_depot0;
	ld.param.u64 	%rd98, [_Z7permutePiS_PsPxS_S1_ii_param_0];
	ld.param.u64 	%rd99, [_Z7permutePiS_PsPxS_S1_ii_param_1];
	ld.param.u64 	%rd103, [_Z7permutePiS_PsPxS_S1_ii_param_2];
	ld.param.u64 	%rd100, [_Z7permutePiS_PsPxS_S1_ii_param_3];
	ld.param.u64 	%rd101, [_Z7permutePiS_PsPxS_S1_ii_param_4];
	ld.param.u64 	%rd102, [_Z7permutePiS_PsPxS_S1_ii_param_5];
	ld.param.u32 	%r43, [_Z7permutePiS_PsPxS_S1_ii_param_6];
	ld.param.u32 	%r44, [_Z7permutePiS_PsPxS_S1_ii_param_7];
	cvta.to.global.u64 	%rd1, %rd103;
	add.u64 	%rd2, %SPL, 0;
	mov.u32 	%r1, %ctaid.x;
	mov.u32 	%r2, %tid.x;
	mad.lo.s32 	%r3, %r44, %r1, %r2;
	mul.lo.s32 	%r4, %r3, %r43;
	mul.wide.s32 	%rd105, %r4, 2;
	add.s64 	%rd3, %rd1, %rd105;
	setp.lt.s32 	%p2, %r43, 1;
	@%p2 bra 	$L__BB0_13;
	and.b32  	%r5, %r43, 15;
	setp.lt.u32 	%p3, %r43, 16;
	mov.b32 	%r65, 0;
	@%p3 bra 	$L__BB0_4;
	and.b32  	%r65, %r43, 2147483632;
	mov.b32 	%r63, 0;
$L__BB0_3:
	.pragma "nounroll";
	cvt.u16.u32 	%rs10, %r63;
	mul.wide.u32 	%rd106, %r63, 2;
	add.s64 	%rd107, %rd3, %rd106;
	st.global.u16 	[%rd107], %rs10;
	add.s16 	%rs11, %rs10, 1;
	st.global.u16 	[%rd107+2], %rs11;
	add.s16 	%rs12, %rs10, 2;
	st.global.u16 	[%rd107+4], %rs12;
	add.s16 	%rs13, %rs10, 3;
	st.global.u16 	[%rd107+6], %rs13;
	add.s16 	%rs14, %rs10, 4;
	st.global.u16 	[%rd107+8], %rs14;
	add.s16 	%rs15, %rs10, 5;
	st.global.u16 	[%rd107+10], %rs15;
	add.s16 	%rs16, %rs10, 6;
	st.global.u16 	[%rd107+12], %rs16;
	add.s16 	%rs17, %rs10, 7;
	st.global.u16 	[%rd107+14], %rs17;
	add.s16 	%rs18, %rs10, 8;
	st.global.u16 	[%rd107+16], %rs18;
	add.s16 	%rs19, %rs10, 9;
	st.global.u16 	[%rd107+18], %rs19;
	add.s16 	%rs20, %rs10, 10;
	st.global.u16 	[%rd107+20], %rs20;
	add.s16 	%rs21, %rs10, 11;
	st.global.u16 	[%rd107+22], %rs21;
	add.s16 	%rs22, %rs10, 12;
	st.global.u16 	[%rd107+24], %rs22;
	add.s16 	%rs23, %rs10, 13;
	st.global.u16 	[%rd107+26], %rs23;
	add.s16 	%rs24, %rs10, 14;
	st.global.u16 	[%rd107+28], %rs24;
	add.s16 	%rs25, %rs10, 15;
	st.global.u16 	[%rd107+30], %rs25;
	add.s32 	%r63, %r63, 16;
	setp.ne.s32 	%p4, %r63, %r65;
	@%p4 bra 	$L__BB0_3;
$L__BB0_4:
	setp.eq.s32 	%p5, %r5, 0;
	@%p5 bra 	$L__BB0_13;
	and.b32  	%r10, %r43, 7;
	setp.lt.u32 	%p6, %r5, 8;
	@%p6 bra 	$L__BB0_7;
	cvt.u16.u32 	%rs26, %r65;
	mul.wide.u32 	%rd108, %r65, 2;
	add.s64 	%rd109, %rd3, %rd108;
	st.global.u16 	[%rd109], %rs26;
	add.s16 	%rs27, %rs26, 1;
	st.global.u16 	[%rd109+2], %rs27;
	add.s16 	%rs28, %rs26, 2;
	st.global.u16 	[%rd109+4], %rs28;
	add.s16 	%rs29, %rs26, 3;
	st.global.u16 	[%rd109+6], %rs29;
	add.s16 	%rs30, %rs26, 4;
	st.global.u16 	[%rd109+8], %rs30;
	add.s16 	%rs31, %rs26, 5;
	st.global.u16 	[%rd109+10], %rs31;
	add.s16 	%rs32, %rs26, 6;
	st.global.u16 	[%rd109+12], %rs32;
	add.s16 	%rs33, %rs26, 7;
	st.global.u16 	[%rd109+14], %rs33;
	add.s32 	%r65, %r65, 8;
$L__BB0_7:
	setp.eq.s32 	%p7, %r10, 0;
	@%p7 bra 	$L__BB0_13;
	and.b32  	%r13, %r43, 3;
	setp.lt.u32 	%p8, %r10, 4;
	@%p8 bra 	$L__BB0_10;
	cvt.u16.u32 	%rs34, %r65;
	mul.wide.u32 	%rd110, %r65, 2;
	add.s64 	%rd111, %rd3, %rd110;
	st.global.u16 	[%rd111], %rs34;
	add.s16 	%rs35, %rs34, 1;
	st.global.u16 	[%rd111+2], %rs35;
	add.s16 	%rs36, %rs34, 2;
	st.global.u16 	[%rd111+4], %rs36;
	add.s16 	%rs37, %rs34, 3;
	st.global.u16 	[%rd111+6], %rs37;
	add.s32 	%r65, %r65, 4;
$L__BB0_10:
	setp.eq.s32 	%p9, %r13, 0;
	@%p9 bra 	$L__BB0_13;
	mov.b32 	%r68, 0;
$L__BB0_12:
	.pragma "nounroll";
	mul.wide.u32 	%rd112, %r65, 2;
	add.s64 	%rd113, %rd3, %rd112;
	st.global.u16 	[%rd113], %r65;
	add.s32 	%r65, %r65, 1;
	add.s32 	%r68, %r68, 1;
	setp.ne.s32 	%p10, %r68, %r13;
	@%p10 bra 	$L__BB0_12;
$L__BB0_13:
	cvt.rn.f32.s32 	%f1, %r44;
	rcp.rn.f32 	%f2, %f1;
	cvta.to.global.u64 	%rd114, %rd100;
	mul.wide.u32 	%rd115, %r1, 8;
	add.s64 	%rd4, %rd114, %rd115;
	ld.global.u64 	%rd116, [%rd4+8];
	ld.global.u64 	%rd181, [%rd4];
	sub.s64 	%rd117, %rd116, %rd181;
	cvt.rn.f32.u32 	%f3, %r2;
	mul.f32 	%f4, %f2, %f3;
	cvt.rn.f32.s64 	%f5, %rd117;
	mul.f32 	%f6, %f4, %f5;
	cvt.rzi.s64.f32 	%rd6, %f6;
	add.s32 	%r49, %r2, 1;
	cvt.rn.f32.u32 	%f7, %r49;
	mul.f32 	%f8, %f2, %f7;
	mul.f32 	%f9, %f8, %f5;
	cvt.rzi.s64.f32 	%rd7, %f9;
	add.s64 	%rd178, %rd6, %rd181;
	setp.eq.s64 	%p11, %rd178, 0;
	mov.b32 	%r69, 1;
	@%p11 bra 	$L__BB0_18;
$L__BB0_14:
	add.s32 	%r21, %r69, 1;
	cvt.u64.u32 	%rd10, %r21;
	and.b64  	%rd118, %rd178, -4294967296;
	setp.ne.s64 	%p12, %rd118, 0;
	@%p12 bra 	$L__BB0_16;
	cvt.u32.u64 	%r50, %rd10;
	cvt.u32.u64 	%r51, %rd178;
	div.u32 	%r52, %r51, %r50;
	mul.lo.s32 	%r53, %r52, %r50;
	sub.s32 	%r54, %r51, %r53;
	cvt.u64.u32 	%rd179, %r52;
	cvt.u64.u32 	%rd180, %r54;
	bra.uni 	$L__BB0_17;
$L__BB0_16:
	div.u64 	%rd179, %rd178, %rd10;
	mul.lo.s64 	%rd119, %rd179, %rd10;
	sub.s64 	%rd180, %rd178, %rd119;
$L__BB0_17:
	mul.wide.u32 	%rd120, %r69, 2;
	add.s64 	%rd121, %rd2, %rd120;
	st.local.u16 	[%rd121], %rd180;
	setp.ge.u64 	%p13, %rd178, %rd10;
	mov.u64 	%rd178, %rd179;
	mov.u32 	%r69, %r21;
	@%p13 bra 	$L__BB0_14;
$L__BB0_18:
	st.local.u16 	[%rd2], %r69;
	cvt.s32.s16 	%r70, %r69;
	setp.lt.s32 	%p14, %r70, 2;
	@%p14 bra 	$L__BB0_24;
	sub.s32 	%r71, %r43, %r70;
$L__BB0_20:
	add.s32 	%r27, %r70, -1;
	mul.wide.u32 	%rd122, %r27, 2;
	add.s64 	%rd123, %rd2, %rd122;
	ld.local.s16 	%r55, [%rd123];
	setp.lt.s32 	%p15, %r55, 1;
	add.s32 	%r72, %r71, %r55;
	mul.wide.s32 	%rd124, %r72, 2;
	add.s64 	%rd125, %rd3, %rd124;
	ld.global.u16 	%rs1, [%rd125];
	@%p15 bra 	$L__BB0_22;
$L__BB0_21:
	add.s32 	%r30, %r72, -1;
	mul.wide.s32 	%rd126, %r72, 2;
	add.s64 	%rd127, %rd3, %rd126;
	ld.global.u16 	%rs38, [%rd127+-2];
	st.global.u16 	[%rd127], %rs38;
	setp.gt.s32 	%p16, %r30, %r71;
	mov.u32 	%r72, %r30;
	@%p16 bra 	$L__BB0_21;
$L__BB0_22:
	mul.wide.s32 	%rd128, %r71, 2;
	add.s64 	%rd129, %rd3, %rd128;
	st.global.u16 	[%rd129], %rs1;
	add.s32 	%r71, %r71, 1;
	setp.gt.u32 	%p17, %r70, 2;
	mov.u32 	%r70, %r27;
	@%p17 bra 	$L__BB0_20;
	ld.global.u64 	%rd181, [%rd4];
$L__BB0_24:
	add.s64 	%rd183, %rd181, %rd6;
	setp.ge.s64 	%p18, %rd6, %rd7;
	mov.b32 	%r78, 0;
	mov.b64 	%rd212, 0;
	@%p18 bra 	$L__BB0_66;
	setp.lt.s32 	%p19, %r43, 1;
	mul.wide.s32 	%rd131, %r43, 2;
	add.s64 	%rd20, %rd3, %rd131;
	setp.eq.s32 	%p20, %r43, 0;
	add.s64 	%rd21, %rd20, -2;
	setp.eq.s64 	%p21, %rd3, %rd21;
	selp.b64 	%rd22, %rd1, %rd21, %p20;
	or.pred  	%p1, %p20, %p21;
	@%p19 bra 	$L__BB0_47;
	add.s64 	%rd151, %rd131, %rd1;
	mul.wide.s32 	%rd152, %r4, 2;
	add.s64 	%rd153, %rd151, %rd152;
	add.s64 	%rd154, %rd153, -4;
	add.s64 	%rd155, %rd152, %rd1;
	add.s64 	%rd156, %rd155, 2;
	max.u64 	%rd157, %rd154, %rd156;
	sub.s64 	%rd158, %rd157, %rd1;
	add.s64 	%rd159, %rd158, -2;
	setp.ne.s64 	%p35, %rd159, %rd152;
	selp.u64 	%rd160, 1, 0, %p35;
	or.b64  	%rd161, %rd152, %rd160;
	sub.s64 	%rd162, %rd159, %rd161;
	shr.u64 	%rd163, %rd162, 2;
	add.s64 	%rd23, %rd163, %rd160;
	and.b64  	%rd24, %rd23, 3;
	add.s64 	%rd25, %rd3, 2;
	cvta.to.global.u64 	%rd26, %rd98;
	cvta.to.global.u64 	%rd27, %rd99;
	mul.lo.s32 	%r32, %r43, 5;
	mov.b64 	%rd212, 0;
	mov.b32 	%r78, 0;
$L__BB0_27:
	mov.b32 	%r74, 0;
	mov.u32 	%r75, %r74;
	mov.u32 	%r77, %r74;
$L__BB0_28:
	mul.wide.u32 	%rd164, %r74, 2;
	add.s64 	%rd165, %rd3, %rd164;
	ld.global.u16 	%rs54, [%rd165];
	cvt.s64.s16 	%rd30, %rs54;
	cvt.s32.s16 	%r60, %rs54;
	mul.wide.s32 	%rd166, %r60, 4;
	add.s64 	%rd167, %rd26, %rd166;
	ld.global.u32 	%r61, [%rd167];
	add.s32 	%r75, %r61, %r75;
	setp.gt.s32 	%p36, %r75, %r32;
	@%p36 bra 	$L__BB0_30;
	shl.b64 	%rd168, %rd30, 2;
	add.s64 	%rd169, %rd27, %rd168;
	ld.global.u32 	%r62, [%rd169];
	add.s32 	%r77, %r62, %r77;
	add.s32 	%r74, %r74, 1;
	setp.ne.s32 	%p37, %r74, %r43;
	@%p37 bra 	$L__BB0_28;
$L__BB0_30:
	setp.gt.s32 	%p38, %r77, %r78;
	selp.b64 	%rd212, %rd183, %rd212, %p38;
	max.s32 	%r78, %r77, %r78;
	@%p1 bra 	$L__BB0_46;
	ld.global.u16 	%rs2, [%rd21];
	mov.u16 	%rs70, %rs2;
	mov.u64 	%rd184, %rd22;
	mov.u64 	%rd185, %rd22;
$L__BB0_32:
	add.s64 	%rd34, %rd185, -2;
	ld.global.u16 	%rs4, [%rd185+-2];
	setp.ge.s16 	%p39, %rs4, %rs70;
	mov.u64 	%rd193, %rd20;
	@%p39 bra 	$L__BB0_33;
	bra.uni 	$L__BB0_42;
$L__BB0_33:
	add.s64 	%rd184, %rd184, -2;
	setp.ne.s64 	%p40, %rd184, %rd3;
	mov.u16 	%rs70, %rs4;
	mov.u64 	%rd185, %rd34;
	@%p40 bra 	$L__BB0_32;
	setp.ge.u64 	%p41, %rd3, %rd21;
	@%p41 bra 	$L__BB0_46;
	setp.eq.s64 	%p42, %rd24, 3;
	mov.u64 	%rd186, %rd21;
	mov.u64 	%rd187, %rd20;
	mov.u64 	%rd188, %rd3;
	@%p42 bra 	$L__BB0_39;
	add.s64 	%rd36, %rd20, -4;
	setp.eq.s64 	%p43, %rd24, 0;
	ld.global.u16 	%rs55, [%rd3];
	st.global.u16 	[%rd3], %rs2;
	st.global.u16 	[%rd21], %rs55;
	mov.u64 	%rd186, %rd36;
	mov.u64 	%rd187, %rd21;
	mov.u64 	%rd188, %rd25;
	@%p43 bra 	$L__BB0_39;
	add.s64 	%rd37, %rd20, -6;
	add.s64 	%rd188, %rd3, 4;
	setp.eq.s64 	%p44, %rd24, 1;
	ld.global.u16 	%rs56, [%rd25];
	ld.global.u16 	%rs57, [%rd36];
	st.global.u16 	[%rd25], %rs57;
	st.global.u16 	[%rd36], %rs56;
	mov.u64 	%rd186, %rd37;
	mov.u64 	%rd187, %rd36;
	@%p44 bra 	$L__BB0_39;
	add.s64 	%rd39, %rd3, 6;
	add.s64 	%rd186, %rd20, -8;
	ld.global.u16 	%rs58, [%rd188];
	ld.global.u16 	%rs59, [%rd37];
	st.global.u16 	[%rd188], %rs59;
	st.global.u16 	[%rd37], %rs58;
	mov.u64 	%rd187, %rd37;
	mov.u64 	%rd188, %rd39;
$L__BB0_39:
	setp.lt.u64 	%p45, %rd23, 3;
	@%p45 bra 	$L__BB0_46;
	mov.u64 	%rd192, %rd188;
$L__BB0_41:
	ld.global.u16 	%rs60, [%rd192];
	ld.global.u16 	%rs61, [%rd187+-2];
	st.global.u16 	[%rd192], %rs61;
	st.global.u16 	[%rd187+-2], %rs60;
	ld.global.u16 	%rs62, [%rd192+2];
	ld.global.u16 	%rs63, [%rd187+-4];
	st.global.u16 	[%rd192+2], %rs63;
	st.global.u16 	[%rd187+-4], %rs62;
	ld.global.u16 	%rs64, [%rd192+4];
	ld.global.u16 	%rs65, [%rd187+-6];
	st.global.u16 	[%rd192+4], %rs65;
	st.global.u16 	[%rd187+-6], %rs64;
	add.s64 	%rd48, %rd187, -8;
	ld.global.u16 	%rs66, [%rd192+6];
	ld.global.u16 	%rs67, [%rd187+-8];
	st.global.u16 	[%rd192+6], %rs67;
	st.global.u16 	[%rd187+-8], %rs66;
	add.s64 	%rd188, %rd188, 8;
	add.s64 	%rd192, %rd192, 8;
	add.s64 	%rd186, %rd186, -8;
	setp.lt.u64 	%p46, %rd188, %rd186;
	mov.u64 	%rd187, %rd48;
	@%p46 bra 	$L__BB0_41;
	bra.uni 	$L__BB0_46;
$L__BB0_42:
	add.s64 	%rd53, %rd193, -2;
	ld.global.u16 	%rs5, [%rd193+-2];
	setp.ge.s16 	%p47, %rs4, %rs5;
	mov.u64 	%rd193, %rd53;
	@%p47 bra 	$L__BB0_42;
	st.global.u16 	[%rd34], %rs5;
	st.global.u16 	[%rd53], %rs4;
	setp.ge.u64 	%p48, %rd184, %rd21;
	@%p48 bra 	$L__BB0_46;
	add.s64 	%rd194, %rd184, 2;
	mov.u64 	%rd195, %rd21;
$L__BB0_45:
	ld.global.u16 	%rs68, [%rd185];
	ld.global.u16 	%rs69, [%rd195];
	st.global.u16 	[%rd185], %rs69;
	st.global.u16 	[%rd195], %rs68;
	add.s64 	%rd185, %rd185, 2;
	add.s64 	%rd195, %rd195, -2;
	add.s64 	%rd60, %rd194, 2;
	setp.lt.u64 	%p49, %rd194, %rd195;
	mov.u64 	%rd194, %rd60;
	@%p49 bra 	$L__BB0_45;
$L__BB0_46:
	add.s64 	%rd183, %rd183, 1;
	ld.global.u64 	%rd170, [%rd4];
	add.s64 	%rd171, %rd170, %rd7;
	setp.lt.s64 	%p50, %rd183, %rd171;
	@%p50 bra 	$L__BB0_27;
	bra.uni 	$L__BB0_66;
$L__BB0_47:
	add.s64 	%rd133, %rd131, %rd1;
	mul.wide.s32 	%rd134, %r4, 2;
	add.s64 	%rd135, %rd133, %rd134;
	add.s64 	%rd136, %rd135, -4;
	add.s64 	%rd137, %rd134, %rd1;
	add.s64 	%rd138, %rd137, 2;
	max.u64 	%rd139, %rd136, %rd138;
	sub.s64 	%rd140, %rd139, %rd1;
	add.s64 	%rd141, %rd140, -2;
	setp.ne.s64 	%p22, %rd141, %rd134;
	selp.u64 	%rd142, 1, 0, %p22;
	or.b64  	%rd143, %rd134, %rd142;
	sub.s64 	%rd144, %rd141, %rd143;
	shr.u64 	%rd145, %rd144, 2;
	add.s64 	%rd62, %rd145, %rd142;
	and.b64  	%rd63, %rd62, 3;
	add.s64 	%rd64, %rd3, 2;
	add.s64 	%rd65, %rd20, -4;
	add.s64 	%rd66, %rd3, 4;
	add.s64 	%rd67, %rd20, -6;
$L__BB0_48:
	@%p1 bra 	$L__BB0_65;
	ld.global.u16 	%rs6, [%rd21];
	mov.u16 	%rs71, %rs6;
	mov.u64 	%rd198, %rd22;
	mov.u64 	%rd204, %rd22;
$L__BB0_50:
	add.s64 	%rd71, %rd204, -2;
	ld.global.u16 	%rs8, [%rd204+-2];
	setp.ge.s16 	%p23, %rs8, %rs71;
	@%p23 bra 	$L__BB0_56;
	mov.u64 	%rd200, %rd20;
$L__BB0_52:
	add.s64 	%rd73, %rd200, -2;
	ld.global.u16 	%rs9, [%rd200+-2];
	setp.ge.s16 	%p31, %rs8, %rs9;
	mov.u64 	%rd200, %rd73;
	@%p31 bra 	$L__BB0_52;
	st.global.u16 	[%rd71], %rs9;
	st.global.u16 	[%rd73], %rs8;
	setp.ge.u64 	%p32, %rd198, %rd21;
	@%p32 bra 	$L__BB0_65;
	mov.u64 	%rd201, %rd21;
	mov.u64 	%rd202, %rd20;
$L__BB0_55:
	add.s64 	%rd78, %rd202, -2;
	ld.global.u16 	%rs52, [%rd204];
	ld.global.u16 	%rs53, [%rd202+-2];
	st.global.u16 	[%rd204], %rs53;
	st.global.u16 	[%rd202+-2], %rs52;
	add.s64 	%rd198, %rd198, 2;
	add.s64 	%rd204, %rd204, 2;
	add.s64 	%rd201, %rd201, -2;
	setp.lt.u64 	%p33, %rd198, %rd201;
	mov.u64 	%rd202, %rd78;
	@%p33 bra 	$L__BB0_55;
	bra.uni 	$L__BB0_65;
$L__BB0_56:
	add.s64 	%rd198, %rd198, -2;
	setp.ne.s64 	%p24, %rd198, %rd3;
	mov.u16 	%rs71, %rs8;
	mov.u64 	%rd204, %rd71;
	@%p24 bra 	$L__BB0_50;
	setp.ge.u64 	%p25, %rd3, %rd21;
	@%p25 bra 	$L__BB0_65;
	setp.eq.s64 	%p26, %rd63, 3;
	mov.u64 	%rd205, %rd21;
	mov.u64 	%rd206, %rd20;
	mov.u64 	%rd207, %rd3;
	@%p26 bra 	$L__BB0_62;
	setp.eq.s64 	%p27, %rd63, 0;
	ld.global.u16 	%rs39, [%rd3];
	st.global.u16 	[%rd3], %rs6;
	st.global.u16 	[%rd21], %rs39;
	mov.u64 	%rd205, %rd65;
	mov.u64 	%rd206, %rd21;
	mov.u64 	%rd207, %rd64;
	@%p27 bra 	$L__BB0_62;
	setp.eq.s64 	%p28, %rd63, 1;
	ld.global.u16 	%rs40, [%rd64];
	ld.global.u16 	%rs41, [%rd65];
	st.global.u16 	[%rd64], %rs41;
	st.global.u16 	[%rd65], %rs40;
	mov.u64 	%rd205, %rd67;
	mov.u64 	%rd206, %rd65;
	mov.u64 	%rd207, %rd66;
	@%p28 bra 	$L__BB0_62;
	add.s64 	%rd207, %rd3, 6;
	add.s64 	%rd205, %rd20, -8;
	ld.global.u16 	%rs42, [%rd66];
	ld.global.u16 	%rs43, [%rd67];
	st.global.u16 	[%rd66], %rs43;
	st.global.u16 	[%rd67], %rs42;
	mov.u64 	%rd206, %rd67;
$L__BB0_62:
	setp.lt.u64 	%p29, %rd62, 3;
	@%p29 bra 	$L__BB0_65;
	mov.u64 	%rd211, %rd207;
$L__BB0_64:
	ld.global.u16 	%rs44, [%rd211];
	ld.global.u16 	%rs45, [%rd206+-2];
	st.global.u16 	[%rd211], %rs45;
	st.global.u16 	[%rd206+-2], %rs44;
	ld.global.u16 	%rs46, [%rd211+2];
	ld.global.u16 	%rs47, [%rd206+-4];
	st.global.u16 	[%rd211+2], %rs47;
	st.global.u16 	[%rd206+-4], %rs46;
	ld.global.u16 	%rs48, [%rd211+4];
	ld.global.u16 	%rs49, [%rd206+-6];
	st.global.u16 	[%rd211+4], %rs49;
	st.global.u16 	[%rd206+-6], %rs48;
	add.s64 	%rd92, %rd206, -8;
	ld.global.u16 	%rs50, [%rd211+6];
	ld.global.u16 	%rs51, [%rd206+-8];
	st.global.u16 	[%rd211+6], %rs51;
	st.global.u16 	[%rd206+-8], %rs50;
	add.s64 	%rd207, %rd207, 8;
	add.s64 	%rd211, %rd211, 8;
	add.s64 	%rd205, %rd205, -8;
	setp.lt.u64 	%p30, %rd207, %rd205;
	mov.u64 	%rd206, %rd92;
	@%p30 bra 	$L__BB0_64;
$L__BB0_65:
	add.s64 	%rd183, %rd183, 1;
	ld.global.u64 	%rd147, [%rd4];
	add.s64 	%rd148, %rd147, %rd7;
	setp.lt.s64 	%p34, %rd183, %rd148;
	@%p34 bra 	$L__BB0_48;
$L__BB0_66:
	cvta.to.global.u64 	%rd172, %rd101;
	cvta.to.global.u64 	%rd173, %rd102;
	mul.wide.s32 	%rd174, %r3, 4;
	add.s64 	%rd175, %rd172, %rd174;
	st.global.u32 	[%rd175], %r78;
	mul.wide.s32 	%rd176, %r3, 8;
	add.s64 	%rd177, %rd173, %rd176;
	st.global.u64 	[%rd177], %rd212;
	ret;

}


// ===== COMPILED SASS (sm_100) =====

	.target	sm_100

	.elftype	@"ET_EXEC"


//--------------------- .note.nv.tkinfo           --------------------------
	.section	.note.nv.tkinfo,"",@"SHT_NOTE"
	.sectionflags	@"SHF_NOTE_NV_TKINFO"
	.tkinfo
        /*0018*/ 	.word	0x00000002
        /*0030*/ 	.string	""
        /*0030*/ 	.string	"ptxas"
        /*0030*/ 	.string	"Cuda compilation tools, release 13.0, V13.0.88"
        /*0030*/ 	.string	"Build cuda_13.0.r13.0/compiler.36424714_0"
        /*0030*/ 	.string	"-arch sm_100 -m 64 "



//--------------------- .note.nv.cuinfo           --------------------------
	.section	.note.nv.cuinfo,"",@"SHT_NOTE"
	.sectionflags	@"SHF_NOTE_NV_CUINFO"
        /*0018*/ 	.short	0x0002
        /*001a*/ 	.short	0x0064
        /*001c*/ 	.short	0x0082
	.zero		2


//--------------------- .nv.info                  --------------------------
	.section	.nv.info,"",@"SHT_CUDA_INFO"
	.align	4


	//----- nvinfo : EIATTR_REGCOUNT
	.align		4
        /*0000*/ 	.byte	0x04, 0x2f
        /*0002*/ 	.short	(.L_1 - .L_0)
	.align		4
.L_0:
        /*0004*/ 	.word	index@(_Z7permutePiS_PsPxS_S1_ii)
        /*0008*/ 	.word	0x00000028


	//----- nvinfo : EIATTR_FRAME_SIZE
	.align		4
.L_1:
        /*000c*/ 	.byte	0x04, 0x11
        /*000e*/ 	.short	(.L_3 - .L_2)
	.align		4
.L_2:
        /*0010*/ 	.word	index@($__internal_1_$__cuda_sm20_rcp_rn_f32_slowpath)
        /*0014*/ 	.word	0x000000c8


	//----- nvinfo : EIATTR_FRAME_SIZE
	.align		4
.L_3:
        /*0018*/ 	.byte	0x04, 0x11
        /*001a*/ 	.short	(.L_5 - .L_4)
	.align		4
.L_4:
        /*001c*/ 	.word	index@($__internal_0_$__cuda_sm20_div_u64)
        /*0020*/ 	.word	0x000000c8


	//----- nvinfo : EIATTR_FRAME_SIZE
	.align		4
.L_5:
        /*0024*/ 	.byte	0x04, 0x11
        /*0026*/ 	.short	(.L_7 - .L_6)
	.align		4
.L_6:
        /*0028*/ 	.word	index@(_Z7permutePiS_PsPxS_S1_ii)
        /*002c*/ 	.word	0x000000c8


	//----- nvinfo : EIATTR_MIN_STACK_SIZE
	.align		4
.L_7:
        /*0030*/ 	.byte	0x04, 0x12
        /*0032*/ 	.short	(.L_9 - .L_8)
	.align		4
.L_8:
        /*0034*/ 	.word	index@(_Z7permutePiS_PsPxS_S1_ii)
        /*0038*/ 	.word	0x000000c8
.L_9:


//--------------------- .nv.compat                --------------------------
	.section	.nv.compat,"",@"SHT_CUDA_COMPAT_INFO"
	.align	4
        /*0000*/ 	.byte	0x02, 0x09, 0x00, 0x00, 0x02, 0x02, 0x01, 0x00, 0x02, 0x05, 0x05, 0x00, 0x03, 0x07, 0x01, 0x01
        /*0010*/ 	.byte	0x02, 0x03, 0x00, 0x00, 0x02, 0x06, 0x01, 0x00, 0x04, 0x0b, 0x08, 0x00, 0x09, 0x00, 0x00, 0x00
        /*0020*/ 	.byte	0x00, 0x00, 0x00, 0x00


//--------------------- .nv.info._Z7permutePiS_PsPxS_S1_ii --------------------------
	.section	.nv.info._Z7permutePiS_PsPxS_S1_ii,"",@"SHT_CUDA_INFO"
	.sectionflags	@""
	.align	4


	//----- nvinfo : EIATTR_CUDA_API_VERSION
	.align		4
        /*0000*/ 	.byte	0x04, 0x37
        /*0002*/ 	.short	(.L_11 - .L_10)
.L_10:
        /*0004*/ 	.word	0x00000082


	//----- nvinfo : EIATTR_KPARAM_INFO
	.align		4
.L_11:
        /*0008*/ 	.byte	0x04, 0x17
        /*000a*/ 	.short	(.L_13 - .L_12)
.L_12:
        /*000c*/ 	.word	0x00000000
        /*0010*/ 	.short	0x0007
        /*0012*/ 	.short	0x0034
        /*0014*/ 	.byte	0x00, 0xf0, 0x11, 0x00


	//----- nvinfo : EIATTR_KPARAM_INFO
	.align		4
.L_13:
        /*0018*/ 	.byte	0x04, 0x17
        /*001a*/ 	.short	(.L_15 - .L_14)
.L_14:
        /*001c*/ 	.word	0x00000000
        /*0020*/ 	.short	0x0006
        /*0022*/ 	.short	0x0030
        /*0024*/ 	.byte	0x00, 0xf0, 0x11, 0x00


	//----- nvinfo : EIATTR_KPARAM_INFO
	.align		4
.L_15:
        /*0028*/ 	.byte	0x04, 0x17
        /*002a*/ 	.short	(.L_17 - .L_16)
.L_16:
        /*002c*/ 	.word	0x00000000
        /*0030*/ 	.short	0x0005
        /*0032*/ 	.short	0x0028
        /*0034*/ 	.byte	0x00, 0xf5, 0x21, 0x00


	//----- nvinfo : EIATTR_KPARAM_INFO
	.align		4
.L_17:
        /*0038*/ 	.byte	0x04, 0x17
        /*003a*/ 	.short	(.L_19 - .L_18)
.L_18:
        /*003c*/ 	.word	0x00000000
        /*0040*/ 	.short	0x0004
        /*0042*/ 	.short	0x0020
        /*0044*/ 	.byte	0x00, 0xf5, 0x21, 0x00


	//----- nvinfo : EIATTR_KPARAM_INFO
	.align		4
.L_19:
        /*0048*/ 	.byte	0x04, 0x17
        /*004a*/ 	.short	(.L_21 - .L_20)
.L_20:
        /*004c*/ 	.word	0x00000000
        /*0050*/ 	.short	0x0003
        /*0052*/ 	.short	0x0018
        /*0054*/ 	.byte	0x00, 0xf5, 0x21, 0x00


	//----- nvinfo : EIATTR_KPARAM_INFO
	.align		4
.L_21:
        /*0058*/ 	.byte	0x04, 0x17
        /*005a*/ 	.short	(.L_23 - .L_22)
.L_22:
        /*005c*/ 	.word	0x00000000
        /*0060*/ 	.short	0x0002
        /*0062*/ 	.short	0x0010
        /*0064*/ 	.byte	0x00, 0xf5, 0x21, 0x00


	//----- nvinfo : EIATTR_KPARAM_INFO
	.align		4
.L_23:
        /*0068*/ 	.byte	0x04, 0x17
        /*006a*/ 	.short	(.L_25 - .L_24)
.L_24:
        /*006c*/ 	.word	0x00000000
        /*0070*/ 	.short	0x0001
        /*0072*/ 	.short	0x0008
        /*0074*/ 	.byte	0x00, 0xf5, 0x21, 0x00


	//----- nvinfo : EIATTR_KPARAM_INFO
	.align		4
.L_25:
        /*0078*/ 	.byte	0x04, 0x17
        /*007a*/ 	.short	(.L_27 - .L_26)
.L_26:
        /*007c*/ 	.word	0x00000000
        /*0080*/ 	.short	0x0000
        /*0082*/ 	.short	0x0000
        /*0084*/ 	.byte	0x00, 0xf5, 0x21, 0x00


	//----- nvinfo : EIATTR_SPARSE_MMA_MASK
	.align		4
.L_27:
        /*0088*/ 	.byte	0x03, 0x50
        /*008a*/ 	.short	0x0000


	//----- nvinfo : EIATTR_MAXREG_COUNT
	.align		4
        /*008c*/ 	.byte	0x03, 0x1b
        /*008e*/ 	.short	0x00ff


	//----- nvinfo : EIATTR_MERCURY_ISA_VERSION
	.align		4
        /*0090*/ 	.byte	0x03, 0x5f
        /*0092*/ 	.short	0x0101


	//----- nvinfo : EIATTR_VRC_CTA_INIT_COUNT
	.align		4
        /*0094*/ 	.byte	0x02, 0x4a
	.zero		1
	.zero		1


	//----- nvinfo : EIATTR_EXIT_INSTR_OFFSETS
	.align		4
        /*0098*/ 	.byte	0x04, 0x1c
        /*009a*/ 	.short	(.L_29 - .L_28)


	//   ....[0]....
.L_28:
        /*009c*/ 	.word	0x000028c0


	//----- nvinfo : EIATTR_CRS_STACK_SIZE
	.align		4
.L_29:
        /*00a0*/ 	.byte	0x04, 0x1e
        /*00a2*/ 	.short	(.L_31 - .L_30)
.L_30:
        /*00a4*/ 	.word	0x00000000


	//----- nvinfo : EIATTR_CBANK_PARAM_SIZE
	.align		4
.L_31:
        /*00a8*/ 	.byte	0x03, 0x19
        /*00aa*/ 	.short	0x0038


	//----- nvinfo : EIATTR_PARAM_CBANK
	.align		4
        /*00ac*/ 	.byte	0x04, 0x0a
        /*00ae*/ 	.short	(.L_33 - .L_32)
	.align		4
.L_32:
        /*00b0*/ 	.word	index@(.nv.constant0._Z7permutePiS_PsPxS_S1_ii)
        /*00b4*/ 	.short	0x0380
        /*00b6*/ 	.short	0x0038


	//----- nvinfo : EIATTR_SW_WAR
	.align		4
.L_33:
        /*00b8*/ 	.byte	0x04, 0x36
        /*00ba*/ 	.short	(.L_35 - .L_34)
.L_34:
        /*00bc*/ 	.word	0x00000008
.L_35:


//--------------------- .nv.callgraph             --------------------------
	.section	.nv.callgraph,"",@"SHT_CUDA_CALLGRAPH"
	.align	4
	.sectionentsize	8
	.align		4
        /*0000*/ 	.word	0x00000000
	.align		4
        /*0004*/ 	.word	0xffffffff
	.align		4
        /*0008*/ 	.word	0x00000000
	.align		4
        /*000c*/ 	.word	0xfffffffe
	.align		4
        /*0010*/ 	.word	0x00000000
	.align		4
        /*0014*/ 	.word	0xfffffffd
	.align		4
        /*0018*/ 	.word	0x00000000
	.align		4
        /*001c*/ 	.word	0xfffffffc


//--------------------- .text._Z7permutePiS_PsPxS_S1_ii --------------------------
	.section	.text._Z7permutePiS_PsPxS_S1_ii,"ax",@progbits
	.align	128
        .global         _Z7permutePiS_PsPxS_S1_ii
        .type           _Z7permutePiS_PsPxS_S1_ii,@function
        .size           _Z7permutePiS_PsPxS_S1_ii,(.L_x_58 - _Z7permutePiS_PsPxS_S1_ii)
        .other          _Z7permutePiS_PsPxS_S1_ii,@"STO_CUDA_ENTRY STV_DEFAULT"
_Z7permutePiS_PsPxS_S1_ii:
.text._Z7permutePiS_PsPxS_S1_ii:
[----:B------:R-:W0:Y:S01]  /*0000*/  LDC R1, c[0x0][0x37c] ;  /* 0x0000df00ff017b82 */ /* 0x000e220000000800 */
[----:B------:R-:W1:Y:S01]  /*0010*/  S2R R8, SR_CTAID.X ;  /* 0x0000000000087919 */ /* 0x000e620000002500 */
[----:B------:R-:W2:Y:S06]  /*0020*/  LDCU.64 UR6, c[0x0][0x3b0] ;  /* 0x00007600ff0677ac */ /* 0x000eac0008000a00 */
[----:B------:R-:W3:Y:S01]  /*0030*/  LDC.64 R4, c[0x0][0x390] ;  /* 0x0000e400ff047b82 */ /* 0x000ee20000000a00 */
[----:B0-----:R-:W-:Y:S01]  /*0040*/  VIADD R1, R1, 0xffffff38 ;  /* 0xffffff3801017836 */ /* 0x001fe20000000000 */
[----:B------:R-:W1:Y:S01]  /*0050*/  S2R R3, SR_TID.X ;  /* 0x0000000000037919 */ /* 0x000e620000002100 */
[----:B------:R-:W0:Y:S01]  /*0060*/  LDCU.64 UR10, c[0x0][0x358] ;  /* 0x00006b00ff0a77ac */ /* 0x000e220008000a00 */
[----:B--2---:R-:W-:Y:S01]  /*0070*/  UISETP.GE.AND UP0, UPT, UR6, 0x1, UPT ;  /* 0x000000010600788c */ /* 0x004fe2000bf06270 */
[----:B-1----:R-:W-:-:S04]  /*0080*/  IMAD R9, R8, UR7, R3 ;  /* 0x0000000708097c24 */ /* 0x002fc8000f8e0203 */
[----:B------:R-:W-:-:S04]  /*0090*/  IMAD R16, R9, UR6, RZ ;  /* 0x0000000609107c24 */ /* 0x000fc8000f8e02ff */
[----:B---3--:R-:W-:Y:S01]  /*00a0*/  IMAD.WIDE R4, R16, 0x2, R4 ;  /* 0x0000000210047825 */ /* 0x008fe200078e0204 */
[----:B0-----:R-:W-:Y:S06]  /*00b0*/  BRA.U !UP0, `(.L_x_0) ;  /* 0x00000005085c7547 */ /* 0x001fec000b800000 */
[----:B------:R-:W-:Y:S01]  /*00c0*/  UISETP.GE.U32.AND UP0, UPT, UR6, 0x10, UPT ;  /* 0x000000100600788c */ /* 0x000fe2000bf06070 */
[----:B------:R-:W-:Y:S01]  /*00d0*/  IMAD.MOV.U32 R11, RZ, RZ, RZ ;  /* 0x000000ffff0b7224 */ /* 0x000fe200078e00ff */
[----:B------:R-:W-:-:S04]  /*00e0*/  ULOP3.LUT UR4, UR6, 0xf, URZ, 0xc0, !UPT ;  /* 0x0000000f06047892 */ /* 0x000fc8000f8ec0ff */
[----:B------:R-:W-:-:S03]  /*00f0*/  UISETP.NE.AND UP1, UPT, UR4, URZ, UPT ;  /* 0x000000ff0400728c */ /* 0x000fc6000bf25270 */
[----:B------:R-:W-:Y:S08]  /*0100*/  BRA.U !UP0, `(.L_x_1) ;  /* 0x0000000108987547 */ /* 0x000ff0000b800000 */
[----:B------:R-:W-:Y:S01]  /*0110*/  ULOP3.LUT UR5, UR6, 0x7ffffff0, URZ, 0xc0, !UPT ;  /* 0x7ffffff006057892 */ /* 0x000fe2000f8ec0ff */
[----:B------:R-:W-:-:S05]  /*0120*/  IMAD.MOV.U32 R13, RZ, RZ, RZ ;  /* 0x000000ffff0d7224 */ /* 0x000fca00078e00ff */
[----:B------:R-:W-:-:S07]  /*0130*/  IMAD.U32 R11, RZ, RZ, UR5 ;  /* 0x00000005ff0b7e24 */ /* 0x000fce000f8e00ff */
.L_x_2:
[C---:B-1----:R-:W-:Y:S02]  /*0140*/  VIADD R15, R13.reuse, 0x1 ;  /* 0x000000010d0f7836 */ /* 0x042fe40000000000 */
[----:B------:R-:W-:-:S04]  /*0150*/  IMAD.WIDE.U32 R6, R13, 0x2, R4 ;  /* 0x000000020d067825 */ /* 0x000fc800078e0004 */
[C---:B------:R-:W-:Y:S01]  /*0160*/  VIADD R17, R13.reuse, 0x2 ;  /* 0x000000020d117836 */ /* 0x040fe20000000000 */
[----:B------:R0:W-:Y:S01]  /*0170*/  STG.E.U16 desc[UR10][R6.64+0x2], R15 ;  /* 0x0000020f06007986 */ /* 0x0001e2000c10150a */
[C---:B------:R-:W-:Y:S02]  /*0180*/  VIADD R19, R13.reuse, 0x3 ;  /* 0x000000030d137836 */ /* 0x040fe40000000000 */
[C---:B------:R-:W-:Y:S01]  /*0190*/  VIADD R21, R13.reuse, 0x4 ;  /* 0x000000040d157836 */ /* 0x040fe20000000000 */
[----:B------:R1:W-:Y:S01]  /*01a0*/  STG.E.U16 desc[UR10][R6.64+0x4], R17 ;  /* 0x0000041106007986 */ /* 0x0003e2000c10150a */
[C---:B------:R-:W-:Y:S02]  /*01b0*/  VIADD R23, R13.reuse, 0x5 ;  /* 0x000000050d177836 */ /* 0x040fe40000000000 */
[C---:B------:R-:W-:Y:S01]  /*01c0*/  VIADD R25, R13.reuse, 0x6 ;  /* 0x000000060d197836 */ /* 0x040fe20000000000 */
[----:B------:R2:W-:Y:S01]  /*01d0*/  STG.E.U16 desc[UR10][R6.64+0x6], R19 ;  /* 0x0000061306007986 */ /* 0x0005e2000c10150a */
[----:B------:R-:W-:-:S02]  /*01e0*/  VIADD R27, R13, 0x7 ;  /* 0x000000070d1b7836 */ /* 0x000fc40000000000 */
[C---:B------:R-:W-:Y:S01]  /*01f0*/  VIADD R29, R13.reuse, 0x8 ;  /* 0x000000080d1d7836 */ /* 0x040fe20000000000 */
[----:B------:R3:W-:Y:S01]  /*0200*/  STG.E.U16 desc[UR10][R6.64+0x8], R21 ;  /* 0x0000081506007986 */ /* 0x0007e2000c10150a */
[C---:B------:R-:W-:Y:S02]  /*0210*/  VIADD R31, R13.reuse, 0x9 ;  /* 0x000000090d1f7836 */ /* 0x040fe40000000000 */
[C---:B------:R-:W-:Y:S01]  /*0220*/  VIADD R33, R13.reuse, 0xa ;  /* 0x0000000a0d217836 */ /* 0x040fe20000000000 */
[----:B------:R4:W-:Y:S01]  /*0230*/  STG.E.U16 desc[UR10][R6.64+0xa], R23 ;  /* 0x00000a1706007986 */ /* 0x0009e2000c10150a */
[C---:B0-----:R-:W-:Y:S02]  /*0240*/  VIADD R15, R13.reuse, 0xb ;  /* 0x0000000b0d0f7836 */ /* 0x041fe40000000000 */
[C---:B-1----:R-:W-:Y:S01]  /*0250*/  VIADD R17, R13.reuse, 0xc ;  /* 0x0000000c0d117836 */ /* 0x042fe20000000000 */
[----:B------:R0:W-:Y:S01]  /*0260*/  STG.E.U16 desc[UR10][R6.64], R13 ;  /* 0x0000000d06007986 */ /* 0x0001e2000c10150a */
[----:B--2---:R-:W-:-:S02]  /*0270*/  VIADD R19, R13, 0xd ;  /* 0x0000000d0d137836 */ /* 0x004fc40000000000 */
[C---:B---3--:R-:W-:Y:S01]  /*0280*/  VIADD R21, R13.reuse, 0xe ;  /* 0x0000000e0d157836 */ /* 0x048fe20000000000 */
[----:B------:R1:W-:Y:S01]  /*0290*/  STG.E.U16 desc[UR10][R6.64+0xc], R25 ;  /* 0x00000c1906007986 */ /* 0x0003e2000c10150a */
[----:B----4-:R-:W-:-:S03]  /*02a0*/  VIADD R23, R13, 0xf ;  /* 0x0000000f0d177836 */ /* 0x010fc60000000000 */
[----:B------:R1:W-:Y:S01]  /*02b0*/  STG.E.U16 desc[UR10][R6.64+0xe], R27 ;  /* 0x00000e1b06007986 */ /* 0x0003e2000c10150a */
[----:B0-----:R-:W-:-:S03]  /*02c0*/  VIADD R13, R13, 0x10 ;  /* 0x000000100d0d7836 */ /* 0x001fc60000000000 */
[----:B------:R1:W-:Y:S04]  /*02d0*/  STG.E.U16 desc[UR10][R6.64+0x10], R29 ;  /* 0x0000101d06007986 */ /* 0x0003e8000c10150a */
[----:B------:R1:W-:Y:S01]  /*02e0*/  STG.E.U16 desc[UR10][R6.64+0x12], R31 ;  /* 0x0000121f06007986 */ /* 0x0003e2000c10150a */
[----:B------:R-:W-:-:S03]  /*02f0*/  ISETP.NE.AND P0, PT, R13, R11, PT ;  /* 0x0000000b0d00720c */ /* 0x000fc60003f05270 */
[----:B------:R1:W-:Y:S04]  /*0300*/  STG.E.U16 desc[UR10][R6.64+0x14], R33 ;  /* 0x0000142106007986 */ /* 0x0003e8000c10150a */
[----:B------:R1:W-:Y:S04]  /*0310*/  STG.E.U16 desc[UR10][R6.64+0x16], R15 ;  /* 0x0000160f06007986 */ /* 0x0003e8000c10150a */
[----:B------:R1:W-:Y:S04]  /*0320*/  STG.E.U16 desc[UR10][R6.64+0x18], R17 ;  /* 0x0000181106007986 */ /* 0x0003e8000c10150a */
[----:B------:R1:W-:Y:S04]  /*0330*/  STG.E.U16 desc[UR10][R6.64+0x1a], R19 ;  /* 0x00001a1306007986 */ /* 0x0003e8000c10150a */
[----:B------:R1:W-:Y:S04]  /*0340*/  STG.E.U16 desc[UR10][R6.64+0x1c], R21 ;  /* 0x00001c1506007986 */ /* 0x0003e8000c10150a */
[----:B------:R1:W-:Y:S01]  /*0350*/  STG.E.U16 desc[UR10][R6.64+0x1e], R23 ;  /* 0x00001e1706007986 */ /* 0x0003e2000c10150a */
[----:B------:R-:W-:Y:S05]  /*0360*/  @P0 BRA `(.L_x_2) ;  /* 0xfffffffc00740947 */ /* 0x000fea000383ffff */
.L_x_1:
[----:B------:R-:W-:Y:S05]  /*0370*/  BRA.U !UP1, `(.L_x_0) ;  /* 0x0000000109ac7547 */ /* 0x000fea000b800000 */
[----:B------:R-:W-:Y:S02]  /*0380*/  UISETP.GE.U32.AND UP0, UPT, UR4, 0x8, UPT ;  /* 0x000000080400788c */ /* 0x000fe4000bf06070 */
[----:B------:R-:W-:-:S04]  /*0390*/  ULOP3.LUT UR8, UR6, 0x7, URZ, 0xc0, !UPT ;  /* 0x0000000706087892 */ /* 0x000fc8000f8ec0ff */
[----:B------:R-:W-:-:S03]  /*03a0*/  UISETP.NE.AND UP1, UPT, UR8, URZ, UPT ;  /* 0x000000ff0800728c */ /* 0x000fc6000bf25270 */
[----:B------:R-:W-:Y:S08]  /*03b0*/  BRA.U !UP0, `(.L_x_3) ;  /* 0x0000000108447547 */ /* 0x000ff0000b800000 */
[C---:B------:R-:W-:Y:S02]  /*03c0*/  VIADD R13, R11.reuse, 0x1 ;  /* 0x000000010b0d7836 */ /* 0x040fe40000000000 */
[----:B-1----:R-:W-:-:S04]  /*03d0*/  IMAD.WIDE.U32 R6, R11, 0x2, R4 ;  /* 0x000000020b067825 */ /* 0x002fc800078e0004 */
[C---:B------:R-:W-:Y:S01]  /*03e0*/  VIADD R15, R11.reuse, 0x2 ;  /* 0x000000020b0f7836 */ /* 0x040fe20000000000 */
[----:B------:R-:W-:Y:S01]  /*03f0*/  STG.E.U16 desc[UR10][R6.64+0x2], R13 ;  /* 0x0000020d06007986 */ /* 0x000fe2000c10150a */
[C---:B------:R-:W-:Y:S02]  /*0400*/  VIADD R17, R11.reuse, 0x3 ;  /* 0x000000030b117836 */ /* 0x040fe40000000000 */
[C---:B------:R-:W-:Y:S01]  /*0410*/  VIADD R19, R11.reuse, 0x4 ;  /* 0x000000040b137836 */ /* 0x040fe20000000000 */
[----:B------:R-:W-:Y:S01]  /*0420*/  STG.E.U16 desc[UR10][R6.64+0x4], R15 ;  /* 0x0000040f06007986 */ /* 0x000fe2000c10150a */
[C---:B------:R-:W-:Y:S02]  /*0430*/  VIADD R21, R11.reuse, 0x5 ;  /* 0x000000050b157836 */ /* 0x040fe40000000000 */
[C---:B------:R-:W-:Y:S01]  /*0440*/  VIADD R23, R11.reuse, 0x6 ;  /* 0x000000060b177836 */ /* 0x040fe20000000000 */
[----:B------:R-:W-:Y:S01]  /*0450*/  STG.E.U16 desc[UR10][R6.64+0x6], R17 ;  /* 0x0000061106007986 */ /* 0x000fe2000c10150a */
[----:B------:R-:W-:-:S03]  /*0460*/  VIADD R25, R11, 0x7 ;  /* 0x000000070b197836 */ /* 0x000fc60000000000 */
[----:B------:R-:W-:Y:S04]  /*0470*/  STG.E.U16 desc[UR10][R6.64+0x8], R19 ;  /* 0x0000081306007986 */ /* 0x000fe8000c10150a */
[----:B------:R-:W-:Y:S04]  /*0480*/  STG.E.U16 desc[UR10][R6.64+0xa], R21 ;  /* 0x00000a1506007986 */ /* 0x000fe8000c10150a */
[----:B------:R-:W-:Y:S04]  /*0490*/  STG.E.U16 desc[UR10][R6.64+0xc], R23 ;  /* 0x00000c1706007986 */ /* 0x000fe8000c10150a */
[----:B------:R-:W-:Y:S04]  /*04a0*/  STG.E.U16 desc[UR10][R6.64+0xe], R25 ;  /* 0x00000e1906007986 */ /* 0x000fe8000c10150a */
[----:B------:R0:W-:Y:S02]  /*04b0*/  STG.E.U16 desc[UR10][R6.64], R11 ;  /* 0x0000000b06007986 */ /* 0x0001e4000c10150a */
[----:B0-----:R-:W-:-:S07]  /*04c0*/  VIADD R11, R11, 0x8 ;  /* 0x000000080b0b7836 */ /* 0x001fce0000000000 */
.L_x_3:
        /* <DEDUP_REMOVED lines=9> */
[----:B------:R-:W-:-:S03]  /*0560*/  VIADD R17, R11, 0x3 ;  /* 0x000000030b117836 */ /* 0x000fc60000000000 */
[----:B------:R-:W-:Y:S04]  /*0570*/  STG.E.U16 desc[UR10][R6.64+0x4], R15 ;  /* 0x0000040f06007986 */ /* 0x000fe8000c10150a */
[----:B------:R-:W-:Y:S04]  /*0580*/  STG.E.U16 desc[UR10][R6.64+0x6], R17 ;  /* 0x0000061106007986 */ /* 0x000fe8000c10150a */
[----:B------:R0:W-:Y:S02]  /*0590*/  STG.E.U16 desc[UR10][R6.64], R11 ;  /* 0x0000000b06007986 */ /* 0x0001e4000c10150a */
[----:B0-----:R-:W-:-:S07]  /*05a0*/  VIADD R11, R11, 0x4 ;  /* 0x000000040b0b7836 */ /* 0x001fce0000000000 */
.L_x_4:
[----:B------:R-:W-:Y:S05]  /*05b0*/  BRA.U !UP1, `(.L_x_0) ;  /* 0x00000001091c7547 */ /* 0x000fea000b800000 */
[----:B------:R-:W-:-:S05]  /*05c0*/  UMOV UR4, URZ ;  /* 0x000000ff00047c82 */ /* 0x000fca0008000000 */
.L_x_5:
[----:B------:R-:W-:Y:S01]  /*05d0*/  UIADD3 UR4, UPT, UPT, UR4, 0x1, URZ ;  /* 0x0000000104047890 */ /* 0x000fe2000fffe0ff */
[----:B-1----:R-:W-:-:S03]  /*05e0*/  IMAD.WIDE.U32 R6, R11, 0x2, R4 ;  /* 0x000000020b067825 */ /* 0x002fc600078e0004 */
[----:B------:R-:W-:Y:S02]  /*05f0*/  UISETP.NE.AND UP0, UPT, UR4, UR5, UPT ;  /* 0x000000050400728c */ /* 0x000fe4000bf05270 */
[----:B------:R0:W-:Y:S02]  /*0600*/  STG.E.U16 desc[UR10][R6.64], R11 ;  /* 0x0000000b06007986 */ /* 0x0001e4000c10150a */
[----:B0-----:R-:W-:-:S05]  /*0610*/  IADD3 R11, PT, PT, R11, 0x1, RZ ;  /* 0x000000010b0b7810 */ /* 0x001fca0007ffe0ff */
[----:B------:R-:W-:Y:S05]  /*0620*/  BRA.U UP0, `(.L_x_5) ;  /* 0xfffffffd00e87547 */ /* 0x000fea000b83ffff */
.L_x_0:
[----:B------:R-:W-:-:S05]  /*0630*/  I2FP.F32.S32 R0, UR7 ;  /* 0x0000000700007c45 */ /* 0x000fca0008201400 */
[----:B------:R-:W-:-:S05]  /*0640*/  VIADD R2, R0, 0x1800000 ;  /* 0x0180000000027836 */ /* 0x000fca0000000000 */
[----:B------:R-:W-:-:S04]  /*0650*/  LOP3.LUT R2, R2, 0x7f800000, RZ, 0xc0, !PT ;  /* 0x7f80000002027812 */ /* 0x000fc800078ec0ff */
[----:B------:R-:W-:-:S13]  /*0660*/  ISETP.GT.U32.AND P0, PT, R2, 0x1ffffff, PT ;  /* 0x01ffffff0200780c */ /* 0x000fda0003f04070 */
[----:B------:R-:W-:Y:S05]  /*0670*/  @P0 BRA `(.L_x_6) ;  /* 0x0000000000100947 */ /* 0x000fea0003800000 */
[----:B------:R-:W-:-:S07]  /*0680*/  MOV R2, 0x6a0 ;  /* 0x000006a000027802 */ /* 0x000fce0000000f00 */
[----:B-1----:R-:W-:Y:S05]  /*0690*/  CALL.REL.NOINC `($__internal_1_$__cuda_sm20_rcp_rn_f32_slowpath) ;  /* 0x0000002400947944 */ /* 0x002fea0003c00000 */
[----:B------:R-:W-:Y:S01]  /*06a0*/  IMAD.MOV.U32 R2, RZ, RZ, R0 ;  /* 0x000000ffff027224 */ /* 0x000fe200078e0000 */
[----:B------:R-:W-:Y:S06]  /*06b0*/  BRA `(.L_x_7) ;  /* 0x0000000000107947 */ /* 0x000fec0003800000 */
.L_x_6:
[----:B-1----:R-:W0:Y:S02]  /*06c0*/  MUFU.RCP R7, R0 ;  /* 0x0000000000077308 */ /* 0x002e240000001000 */
[----:B0-----:R-:W-:-:S04]  /*06d0*/  FFMA R2, R0, R7, -1 ;  /* 0xbf80000000027423 */ /* 0x001fc80000000007 */
[----:B------:R-:W-:-:S04]  /*06e0*/  FADD.FTZ R2, -R2, -RZ ;  /* 0x800000ff02027221 */ /* 0x000fc80000010100 */
[----:B------:R-:W-:-:S07]  /*06f0*/  FFMA R2, R7, R2, R7 ;  /* 0x0000000207027223 */ /* 0x000fce0000000007 */
.L_x_7:
[----:B------:R-:W0:Y:S02]  /*0700*/  LDC.64 R14, c[0x0][0x398] ;  /* 0x0000e600ff0e7b82 */ /* 0x000e240000000a00 */
[----:B0-----:R-:W-:-:S05]  /*0710*/  IMAD.WIDE.U32 R14, R8, 0x8, R14 ;  /* 0x00000008080e7825 */ /* 0x001fca00078e000e */
[----:B------:R-:W2:Y:S04]  /*0720*/  LDG.E.64 R6, desc[UR10][R14.64+0x8] ;  /* 0x0000080a0e067981 */ /* 0x000ea8000c1e1b00 */
[----:B------:R-:W2:Y:S01]  /*0730*/  LDG.E.64 R12, desc[UR10][R14.64] ;  /* 0x0000000a0e0c7981 */ /* 0x000ea2000c1e1b00 */
[----:B------:R-:W-:Y:S01]  /*0740*/  I2FP.F32.U32 R11, R3 ;  /* 0x00000003000b7245 */ /* 0x000fe20000201000 */
[----:B------:R-:W-:Y:S01]  /*0750*/  VIADD R3, R3, 0x1 ;  /* 0x0000000103037836 */ /* 0x000fe20000000000 */
[----:B------:R-:W-:Y:S01]  /*0760*/  BSSY.RECONVERGENT B0, `(.L_x_8) ;  /* 0x0000039000007945 */ /* 0x000fe20003800200 */
[----:B------:R-:W-:Y:S02]  /*0770*/  IMAD.MOV.U32 R0, RZ, RZ, 0x1 ;  /* 0x00000001ff007424 */ /* 0x000fe400078e00ff */
[----:B------:R-:W-:Y:S01]  /*0780*/  FMUL R11, R11, R2 ;  /* 0x000000020b0b7220 */ /* 0x000fe20000400000 */
[----:B------:R-:W-:-:S05]  /*0790*/  I2FP.F32.U32 R3, R3 ;  /* 0x0000000300037245 */ /* 0x000fca0000201000 */
[----:B------:R-:W-:Y:S01]  /*07a0*/  FMUL R3, R3, R2 ;  /* 0x0000000203037220 */ /* 0x000fe20000400000 */
[----:B--2---:R-:W-:-:S05]  /*07b0*/  IADD3 R6, P0, PT, R6, -R12, RZ ;  /* 0x8000000c06067210 */ /* 0x004fca0007f1e0ff */
[----:B------:R-:W-:-:S04]  /*07c0*/  IMAD.X R7, R7, 0x1, ~R13, P0 ;  /* 0x0000000107077824 */ /* 0x000fc800000e0e0d */
[----:B------:R-:W0:Y:S02]  /*07d0*/  I2F.S64 R6, R6 ;  /* 0x0000000600067312 */ /* 0x000e240000301400 */
[----:B0-----:R-:W-:Y:S01]  /*07e0*/  FMUL R11, R11, R6 ;  /* 0x000000060b0b7220 */ /* 0x001fe20000400000 */
[----:B------:R-:W-:-:S05]  /*07f0*/  FMUL R3, R6, R3 ;  /* 0x0000000306037220 */ /* 0x000fca0000400000 */
[----:B------:R-:W-:Y:S08]  /*0800*/  F2I.S64.TRUNC R6, R3 ;  /* 0x0000000300067311 */ /* 0x000ff0000020d900 */
[----:B------:R-:W0:Y:S02]  /*0810*/  F2I.S64.TRUNC R10, R11 ;  /* 0x0000000b000a7311 */ /* 0x000e24000020d900 */
[----:B0-----:R-:W-:-:S04]  /*0820*/  IADD3 R20, P1, PT, R12, R10, RZ ;  /* 0x0000000a0c147210 */ /* 0x001fc80007f3e0ff */
[----:B------:R-:W-:Y:S01]  /*0830*/  ISETP.NE.U32.AND P0, PT, R20, RZ, PT ;  /* 0x000000ff1400720c */ /* 0x000fe20003f05070 */
[----:B------:R-:W-:-:S05]  /*0840*/  IMAD.X R17, R13, 0x1, R11, P1 ;  /* 0x000000010d117824 */ /* 0x000fca00008e060b */
[----:B------:R-:W-:-:S13]  /*0850*/  ISETP.NE.AND.EX P0, PT, R17, RZ, PT, P0 ;  /* 0x000000ff1100720c */ /* 0x000fda0003f05300 */
[----:B------:R-:W-:Y:S05]  /*0860*/  @!P0 BRA `(.L_x_9) ;  /* 0x0000000000a08947 */ /* 0x000fea0003800000 */
.L_x_13:
[----:B------:R-:W-:Y:S01]  /*0870*/  ISETP.NE.U32.AND P0, PT, R17, RZ, PT ;  /* 0x000000ff1100720c */ /* 0x000fe20003f05070 */
[----:B------:R-:W-:Y:S01]  /*0880*/  BSSY.RECONVERGENT B1, `(.L_x_10) ;  /* 0x000001e000017945 */ /* 0x000fe20003800200 */
[----:B------:R-:W-:-:S11]  /*0890*/  VIADD R21, R0, 0x1 ;  /* 0x0000000100157836 */ /* 0x000fd60000000000 */
[----:B------:R-:W-:Y:S05]  /*08a0*/  @P0 BRA `(.L_x_11) ;  /* 0x00000000005c0947 */ /* 0x000fea0003800000 */
[----:B------:R-:W0:Y:S01]  /*08b0*/  I2F.U32.RP R18, R21 ;  /* 0x0000001500127306 */ /* 0x000e220000209000 */
[----:B------:R-:W-:Y:S01]  /*08c0*/  IMAD.MOV R19, RZ, RZ, -R21 ;  /* 0x000000ffff137224 */ /* 0x000fe200078e0a15 */
[----:B------:R-:W-:-:S06]  /*08d0*/  ISETP.NE.U32.AND P2, PT, R21, RZ, PT ;  /* 0x000000ff1500720c */ /* 0x000fcc0003f45070 */
[----:B0-----:R-:W0:Y:S02]  /*08e0*/  MUFU.RCP R18, R18 ;  /* 0x0000001200127308 */ /* 0x001e240000001000 */
[----:B0-----:R-:W-:-:S06]  /*08f0*/  VIADD R2, R18, 0xffffffe ;  /* 0x0ffffffe12027836 */ /* 0x001fcc0000000000 */
[----:B------:R0:W1:Y:S02]  /*0900*/  F2I.FTZ.U32.TRUNC.NTZ R3, R2 ;  /* 0x0000000200037305 */ /* 0x000064000021f000 */
[----:B0-----:R-:W-:Y:S02]  /*0910*/  IMAD.MOV.U32 R2, RZ, RZ, RZ ;  /* 0x000000ffff027224 */ /* 0x001fe400078e00ff */
[----:B-1----:R-:W-:-:S04]  /*0920*/  IMAD R19, R19, R3, RZ ;  /* 0x0000000313137224 */ /* 0x002fc800078e02ff */
[----:B------:R-:W-:-:S06]  /*0930*/  IMAD.HI.U32 R3, R3, R19, R2 ;  /* 0x0000001303037227 */ /* 0x000fcc00078e0002 */
[----:B------:R-:W-:-:S04]  /*0940*/  IMAD.HI.U32 R2, R3, R20, RZ ;  /* 0x0000001403027227 */ /* 0x000fc800078e00ff */
[----:B------:R-:W-:-:S04]  /*0950*/  IMAD.MOV R22, RZ, RZ, -R2 ;  /* 0x000000ffff167224 */ /* 0x000fc800078e0a02 */
[----:B------:R-:W-:-:S05]  /*0960*/  IMAD R22, R21, R22, R20 ;  /* 0x0000001615167224 */ /* 0x000fca00078e0214 */
[----:B------:R-:W-:-:S13]  /*0970*/  ISETP.GE.U32.AND P0, PT, R22, R21, PT ;  /* 0x000000151600720c */ /* 0x000fda0003f06070 */
[----:B------:R-:W-:Y:S02]  /*0980*/  @P0 IMAD.IADD R22, R22, 0x1, -R21 ;  /* 0x0000000116160824 */ /* 0x000fe400078e0a15 */
[----:B------:R-:W-:-:S03]  /*0990*/  @P0 VIADD R2, R2, 0x1 ;  /* 0x0000000102020836 */ /* 0x000fc60000000000 */
[----:B------:R-:W-:-:S13]  /*09a0*/  ISETP.GE.U32.AND P1, PT, R22, R21, PT ;  /* 0x000000151600720c */ /* 0x000fda0003f26070 */
[----:B------:R-:W-:Y:S01]  /*09b0*/  @P1 VIADD R2, R2, 0x1 ;  /* 0x0000000102021836 */ /* 0x000fe20000000000 */
[----:B------:R-:W-:-:S05]  /*09c0*/  @!P2 LOP3.LUT R2, RZ, R21, RZ, 0x33, !PT ;  /* 0x00000015ff02a212 */ /* 0x000fca00078e33ff */
[----:B------:R-:W-:-:S04]  /*09d0*/  IMAD.MOV R3, RZ, RZ, -R2 ;  /* 0x000000ffff037224 */ /* 0x000fc800078e0a02 */
[----:B------:R-:W-:-:S05]  /*09e0*/  IMAD R3, R21, R3, R20 ;  /* 0x0000000315037224 */ /* 0x000fca00078e0214 */
[----:B------:R-:W-:Y:S01]  /*09f0*/  PRMT R19, R3, 0x7610, R19 ;  /* 0x0000761003137816 */ /* 0x000fe20000000013 */
[----:B------:R-:W-:Y:S01]  /*0a00*/  IMAD.MOV.U32 R3, RZ, RZ, RZ ;  /* 0x000000ffff037224 */ /* 0x000fe200078e00ff */
[----:B------:R-:W-:Y:S06]  /*0a10*/  BRA `(.L_x_12) ;  /* 0x0000000000107947 */ /* 0x000fec0003800000 */
.L_x_11:
[----:B------:R-:W-:-:S07]  /*0a20*/  MOV R22, 0xa40 ;  /* 0x00000a4000167802 */ /* 0x000fce0000000f00 */
[----:B------:R-:W-:Y:S05]  /*0a30*/  CALL.REL.NOINC `($__internal_0_$__cuda_sm20_div_u64) ;  /* 0x0000001c00a47944 */ /* 0x000fea0003c00000 */
[----:B------:R-:W-:-:S04]  /*0a40*/  IMAD.MOV R19, RZ, RZ, -R2 ;  /* 0x000000ffff137224 */ /* 0x000fc800078e0a02 */
[----:B------:R-:W-:-:S07]  /*0a50*/  IMAD R19, R21, R19, R20 ;  /* 0x0000001315137224 */ /* 0x000fce00078e0214 */
.L_x_12:
[----:B------:R-:W-:Y:S05]  /*0a60*/  BSYNC.RECONVERGENT B1 ;  /* 0x0000000000017941 */ /* 0x000fea0003800200 */
.L_x_10:
[----:B------:R-:W-:Y:S01]  /*0a70*/  IMAD R18, R0, 0x2, R1 ;  /* 0x0000000200127824 */ /* 0x000fe200078e0201 */
[----:B------:R-:W-:Y:S01]  /*0a80*/  ISETP.GE.U32.AND P0, PT, R20, R21, PT ;  /* 0x000000151400720c */ /* 0x000fe20003f06070 */
[----:B------:R-:W-:Y:S02]  /*0a90*/  IMAD.MOV.U32 R20, RZ, RZ, R2 ;  /* 0x000000ffff147224 */ /* 0x000fe400078e0002 */
[----:B------:R-:W-:Y:S01]  /*0aa0*/  IMAD.MOV.U32 R0, RZ, RZ, R21 ;  /* 0x000000ffff007224 */ /* 0x000fe200078e0015 */
[----:B------:R0:W-:Y:S01]  /*0ab0*/  STL.U16 [R18], R19 ;  /* 0x0000001312007387 */ /* 0x0001e20000100400 */
[----:B------:R-:W-:Y:S01]  /*0ac0*/  ISETP.GE.U32.AND.EX P0, PT, R17, RZ, PT, P0 ;  /* 0x000000ff1100720c */ /* 0x000fe20003f06100 */
[----:B------:R-:W-:-:S12]  /*0ad0*/  IMAD.MOV.U32 R17, RZ, RZ, R3 ;  /* 0x000000ffff117224 */ /* 0x000fd800078e0003 */
[----:B0-----:R-:W-:Y:S05]  /*0ae0*/  @P0 BRA `(.L_x_13) ;  /* 0xfffffffc00600947 */ /* 0x001fea000383ffff */
.L_x_9:
[----:B------:R-:W-:Y:S05]  /*0af0*/  BSYNC.RECONVERGENT B0 ;  /* 0x0000000000007941 */ /* 0x000fea0003800200 */
.L_x_8:
[----:B------:R0:W-:Y:S01]  /*0b00*/  STL.U16 [R1], R0 ;  /* 0x0000000001007387 */ /* 0x0001e20000100400 */
[----:B------:R-:W-:Y:S01]  /*0b10*/  PRMT R2, R0, 0x9910, RZ ;  /* 0x0000991000027816 */ /* 0x000fe200000000ff */
[----:B------:R-:W-:Y:S03]  /*0b20*/  BSSY.RECONVERGENT B0, `(.L_x_14) ;  /* 0x000001f000007945 */ /* 0x000fe60003800200 */
[----:B------:R-:W-:-:S13]  /*0b30*/  ISETP.GE.AND P0, PT, R2, 0x2, PT ;  /* 0x000000020200780c */ /* 0x000fda0003f06270 */
[----:B0-----:R-:W-:Y:S05]  /*0b40*/  @!P0 BRA `(.L_x_15) ;  /* 0x0000000000708947 */ /* 0x001fea0003800000 */
[----:B------:R-:W0:Y:S01]  /*0b50*/  LDCU UR4, c[0x0][0x3b0] ;  /* 0x00007600ff0477ac */ /* 0x000e220008000800 */
[----:B------:R-:W-:Y:S01]  /*0b60*/  IMAD.MOV.U32 R0, RZ, RZ, R2 ;  /* 0x000000ffff007224 */ /* 0x000fe200078e0002 */
[----:B------:R-:W-:Y:S04]  /*0b70*/  BSSY.RECONVERGENT B1, `(.L_x_16) ;  /* 0x0000018000017945 */ /* 0x000fe80003800200 */
[----:B0-----:R-:W-:-:S07]  /*0b80*/  IADD3 R17, PT, PT, -R0, UR4, RZ ;  /* 0x0000000400117c10 */ /* 0x001fce000fffe1ff */
.L_x_20:
[----:B------:R-:W-:Y:S02]  /*0b90*/  IMAD.MOV.U32 R20, RZ, RZ, R0 ;  /* 0x000000ffff147224 */ /* 0x000fe400078e0000 */
[----:B------:R-:W-:-:S04]  /*0ba0*/  VIADD R0, R0, 0xffffffff ;  /* 0xffffffff00007836 */ /* 0x000fc80000000000 */
[----:B------:R-:W-:-:S06]  /*0bb0*/  IMAD R18, R0, 0x2, R1 ;  /* 0x0000000200127824 */ /* 0x000fcc00078e0201 */
[----:B------:R-:W2:Y:S02]  /*0bc0*/  LDL.S16 R18, [R18] ;  /* 0x0000000012127983 */ /* 0x000ea40000100600 */
[----:B--2---:R-:W-:-:S04]  /*0bd0*/  IMAD.IADD R19, R18, 0x1, R17 ;  /* 0x0000000112137824 */ /* 0x004fc800078e0211 */
[----:B0-----:R-:W-:-:S05]  /*0be0*/  IMAD.WIDE R2, R19, 0x2, R4 ;  /* 0x0000000213027825 */ /* 0x001fca00078e0204 */
[----:B------:R0:W5:Y:S01]  /*0bf0*/  LDG.E.U16 R23, desc[UR10][R2.64] ;  /* 0x0000000a02177981 */ /* 0x000162000c1e1500 */
[----:B------:R-:W-:Y:S01]  /*0c00*/  ISETP.GE.AND P0, PT, R18, 0x1, PT ;  /* 0x000000011200780c */ /* 0x000fe20003f06270 */
[----:B------:R-:W-:Y:S01]  /*0c10*/  BSSY.RECONVERGENT B2, `(.L_x_17) ;  /* 0x0000009000027945 */ /* 0x000fe20003800200 */
[----:B------:R-:W-:-:S11]  /*0c20*/  IMAD.WIDE R12, R17, 0x2, R4 ;  /* 0x00000002110c7825 */ /* 0x000fd600078e0204 */
[----:B0-----:R-:W-:Y:S05]  /*0c30*/  @!P0 BRA `(.L_x_18) ;  /* 0x0000000000188947 */ /* 0x001fea0003800000 */
.L_x_19:
[----:B0-----:R-:W-:-:S05]  /*0c40*/  IMAD.WIDE R2, R19, 0x2, R4 ;  /* 0x0000000213027825 */ /* 0x001fca00078e0204 */
[----:B------:R-:W2:Y:S01]  /*0c50*/  LDG.E.U16 R21, desc[UR10][R2.64+-0x2] ;  /* 0xfffffe0a02157981 */ /* 0x000ea2000c1e1500 */
[----:B------:R-:W-:-:S05]  /*0c60*/  VIADD R19, R19, 0xffffffff ;  /* 0xffffffff13137836 */ /* 0x000fca0000000000 */
[----:B------:R-:W-:Y:S01]  /*0c70*/  ISETP.GT.AND P0, PT, R19, R17, PT ;  /* 0x000000111300720c */ /* 0x000fe20003f04270 */
[----:B--2---:R0:W-:-:S12]  /*0c80*/  STG.E.U16 desc[UR10][R2.64], R21 ;  /* 0x0000001502007986 */ /* 0x0041d8000c10150a */
[----:B------:R-:W-:Y:S05]  /*0c90*/  @P0 BRA `(.L_x_19) ;  /* 0xfffffffc00e80947 */ /* 0x000fea000383ffff */
.L_x_18:
[----:B------:R-:W-:Y:S05]  /*0ca0*/  BSYNC.RECONVERGENT B2 ;  /* 0x0000000000027941 */ /* 0x000fea0003800200 */
.L_x_17:
[----:B-----5:R1:W-:Y:S01]  /*0cb0*/  STG.E.U16 desc[UR10][R12.64], R23 ;  /* 0x000000170c007986 */ /* 0x0203e2000c10150a */
[----:B------:R-:W-:Y:S02]  /*0cc0*/  ISETP.GT.U32.AND P0, PT, R20, 0x2, PT ;  /* 0x000000021400780c */ /* 0x000fe40003f04070 */
[----:B------:R-:W-:-:S11]  /*0cd0*/  IADD3 R17, PT, PT, R17, 0x1, RZ ;  /* 0x0000000111117810 */ /* 0x000fd60007ffe0ff */
[----:B-1----:R-:W-:Y:S05]  /*0ce0*/  @P0 BRA `(.L_x_20) ;  /* 0xfffffffc00a80947 */ /* 0x002fea000383ffff */
[----:B------:R-:W-:Y:S05]  /*0cf0*/  BSYNC.RECONVERGENT B1 ;  /* 0x0000000000017941 */ /* 0x000fea0003800200 */
.L_x_16:
[----:B------:R1:W5:Y:S02]  /*0d00*/  LDG.E.64 R12, desc[UR10][R14.64] ;  /* 0x0000000a0e0c7981 */ /* 0x000364000c1e1b00 */
.L_x_15:
[----:B------:R-:W-:Y:S05]  /*0d10*/  BSYNC.RECONVERGENT B0 ;  /* 0x0000000000007941 */ /* 0x000fea0003800200 */
.L_x_14:
[C---:B------:R-:W-:Y:S01]  /*0d20*/  ISETP.GE.U32.AND P0, PT, R10.reuse, R6, PT ;  /* 0x000000060a00720c */ /* 0x040fe20003f06070 */
[----:B------:R-:W2:Y:S01]  /*0d30*/  LDCU UR6, c[0x0][0x3b0] ;  /* 0x00007600ff0677ac */ /* 0x000ea20008000800 */
[----:B-----5:R-:W-:Y:S01]  /*0d40*/  IADD3 R17, P1, PT, R10, R12, RZ ;  /* 0x0000000c0a117210 */ /* 0x020fe20007f3e0ff */
[----:B------:R-:W-:Y:S01]  /*0d50*/  BSSY.RECONVERGENT B0, `(.L_x_21) ;  /* 0x00001b0000007945 */ /* 0x000fe20003800200 */
[C---:B------:R-:W-:Y:S01]  /*0d60*/  ISETP.GE.AND.EX P0, PT, R11.reuse, R7, PT, P0 ;  /* 0x000000070b00720c */ /* 0x040fe20003f06300 */
[----:B------:R-:W3:Y:S01]  /*0d70*/  LDCU.64 UR4, c[0x0][0x388] ;  /* 0x00007100ff0477ac */ /* 0x000ee20008000a00 */
[----:B------:R-:W-:Y:S02]  /*0d80*/  IMAD.MOV.U32 R0, RZ, RZ, RZ ;  /* 0x000000ffff007224 */ /* 0x000fe400078e00ff */
[----:B------:R-:W-:Y:S01]  /*0d90*/  IMAD.X R12, R11, 0x1, R13, P1 ;  /* 0x000000010b0c7824 */ /* 0x000fe200008e060d */
[----:B------:R-:W-:-:S08]  /*0da0*/  CS2R R10, SRZ ;  /* 0x00000000000a7805 */ /* 0x000fd0000001ff00 */
[----:B------:R-:W-:Y:S05]  /*0db0*/  @P0 BRA `(.L_x_22) ;  /* 0x0000001800a40947 */ /* 0x000fea0003800000 */
[----:B0-----:R-:W0:Y:S08]  /*0dc0*/  LDC R21, c[0x0][0x3b0] ;  /* 0x0000ec00ff157b82 */ /* 0x001e300000000800 */
[----:B------:R-:W4:Y:S01]  /*0dd0*/  LDC.64 R18, c[0x0][0x390] ;  /* 0x0000e400ff127b82 */ /* 0x000f220000000a00 */
[C---:B0-----:R-:W-:Y:S01]  /*0de0*/  IMAD.WIDE R2, R21.reuse, 0x2, R4 ;  /* 0x0000000215027825 */ /* 0x041fe200078e0204 */
[----:B------:R-:W-:-:S02]  /*0df0*/  ISETP.NE.AND P1, PT, R21, RZ, PT ;  /* 0x000000ff1500720c */ /* 0x000fc40003f25270 */
[----:B------:R-:W-:-:S04]  /*0e00*/  IADD3 R13, P2, PT, R2, -0x2, RZ ;  /* 0xfffffffe020d7810 */ /* 0x000fc80007f5e0ff */
[----:B-1----:R-:W-:Y:S02]  /*0e10*/  IADD3.X R15, PT, PT, R3, -0x1, RZ, P2, !PT ;  /* 0xffffffff030f7810 */ /* 0x002fe400017fe4ff */
[----:B------:R-:W-:Y:S02]  /*0e20*/  ISETP.GE.AND P2, PT, R21, 0x1, PT ;  /* 0x000000011500780c */ /* 0x000fe40003f46270 */
[----:B------:R-:W-:Y:S02]  /*0e30*/  ISETP.EQ.U32.AND P0, PT, R4, R13, PT ;  /* 0x0000000d0400720c */ /* 0x000fe40003f02070 */
[----:B----4-:R-:W-:Y:S02]  /*0e40*/  SEL R14, R15, R19, P1 ;  /* 0x000000130f0e7207 */ /* 0x010fe40000800000 */
[----:B------:R-:W-:-:S07]  /*0e50*/  ISETP.EQ.OR.EX P0, PT, R5, R15, !P1, P0 ;  /* 0x0000000f0500720c */ /* 0x000fce0004f02700 */
[----:B------:R-:W-:Y:S06]  /*0e60*/  @!P2 BRA `(.L_x_23) ;  /* 0x0000000c0078a947 */ /* 0x000fec0003800000 */
[----:B------:R-:W0:Y:S01]  /*0e70*/  LDC.64 R22, c[0x0][0x390] ;  /* 0x0000e400ff167b82 */ /* 0x000e220000000a00 */
[----:B------:R-:W-:-:S03]  /*0e80*/  IMAD.WIDE R10, R16, 0x2, RZ ;  /* 0x00000002100a7825 */ /* 0x000fc600078e02ff */
[----:B------:R-:W-:-:S04]  /*0e90*/  IADD3.X R25, P3, P4, R10, R18, RZ, PT, PT ;  /* 0x000000120a197210 */ /* 0x000fc80003c6e4ff */
[----:B------:R-:W-:Y:S01]  /*0ea0*/  IADD3.X R0, PT, PT, R11, R19, RZ, P3, P4 ;  /* 0x000000130b007210 */ /* 0x000fe20001fe84ff */
[----:B0-----:R-:W-:-:S03]  /*0eb0*/  IMAD.WIDE R22, R21, 0x2, R22 ;  /* 0x0000000215167825 */ /* 0x001fc600078e0216 */
[----:B------:R-:W-:-:S04]  /*0ec0*/  IADD3 R16, P1, P2, R22, -0x4, R10 ;  /* 0xfffffffc16107810 */ /* 0x000fc80007a3e00a */
[----:B------:R-:W-:Y:S02]  /*0ed0*/  IADD3.X R23, PT, PT, R23, -0x1, R11, P1, P2 ;  /* 0xffffffff17177810 */ /* 0x000fe40000fe440b */
[----:B------:R-:W-:-:S04]  /*0ee0*/  ISETP.GT.U32.AND P1, PT, R16, R25, PT ;  /* 0x000000191000720c */ /* 0x000fc80003f24070 */
[----:B------:R-:W-:-:S04]  /*0ef0*/  ISETP.GT.U32.AND.EX P1, PT, R23, R0, PT, P1 ;  /* 0x000000001700720c */ /* 0x000fc80003f24110 */
[----:B------:R-:W-:Y:S02]  /*0f00*/  SEL R25, R16, R25, P1 ;  /* 0x0000001910197207 */ /* 0x000fe40000800000 */
[----:B------:R-:W-:Y:S02]  /*0f10*/  SEL R0, R23, R0, P1 ;  /* 0x0000000017007207 */ /* 0x000fe40000800000 */
[----:B------:R-:W-:Y:S01]  /*0f20*/  IADD3 R25, P2, PT, R25, -R18, RZ ;  /* 0x8000001219197210 */ /* 0x000fe20007f5e0ff */
[----:B------:R-:W-:-:S03]  /*0f30*/  IMAD R18, R21, 0x5, RZ ;  /* 0x0000000515127824 */ /* 0x000fc600078e02ff */
[----:B------:R-:W-:-:S04]  /*0f40*/  IADD3 R25, P1, PT, R25, -0x2, RZ ;  /* 0xfffffffe19197810 */ /* 0x000fc80007f3e0ff */
[----:B------:R-:W-:Y:S01]  /*0f50*/  IADD3.X R19, PT, PT, R0, -0x1, ~R19, P1, P2 ;  /* 0xffffffff00137810 */ /* 0x000fe20000fe4c13 */
[----:B------:R-:W-:Y:S01]  /*0f60*/  IMAD.MOV.U32 R0, RZ, RZ, RZ ;  /* 0x000000ffff007224 */ /* 0x000fe200078e00ff */
[----:B------:R-:W-:-:S04]  /*0f70*/  ISETP.NE.U32.AND P1, PT, R25, R10, PT ;  /* 0x0000000a1900720c */ /* 0x000fc80003f25070 */
[----:B------:R-:W-:-:S04]  /*0f80*/  ISETP.NE.AND.EX P1, PT, R19, R11, PT, P1 ;  /* 0x0000000b1300720c */ /* 0x000fc80003f25310 */
[----:B------:R-:W-:-:S04]  /*0f90*/  SEL R23, RZ, 0x1, !P1 ;  /* 0x00000001ff177807 */ /* 0x000fc80004800000 */
[----:B------:R-:W-:-:S04]  /*0fa0*/  LOP3.LUT R16, R10, R23, RZ, 0xfc, !PT ;  /* 0x000000170a107212 */ /* 0x000fc800078efcff */
[----:B------:R-:W-:-:S05]  /*0fb0*/  IADD3 R16, P1, PT, -R16, R25, RZ ;  /* 0x0000001910107210 */ /* 0x000fca0007f3e1ff */
[----:B------:R-:W-:Y:S01]  /*0fc0*/  IMAD.X R19, R19, 0x1, ~R11, P1 ;  /* 0x0000000113137824 */ /* 0x000fe200008e0e0b */
[----:B------:R-:W-:-:S04]  /*0fd0*/  CS2R R10, SRZ ;  /* 0x00000000000a7805 */ /* 0x000fc8000001ff00 */
[----:B------:R-:W-:-:S04]  /*0fe0*/  SHF.R.U64 R16, R16, 0x2, R19 ;  /* 0x0000000210107819 */ /* 0x000fc80000001213 */
[----:B------:R-:W-:-:S04]  /*0ff0*/  IADD3 R16, P1, PT, R16, R23, RZ ;  /* 0x0000001710107210 */ /* 0x000fc80007f3e0ff */
[----:B------:R-:W-:-:S09]  /*1000*/  LEA.HI.X R19, R19, RZ, RZ, 0x1e, P1 ;  /* 0x000000ff13137211 */ /* 0x000fd200008ff4ff */
.L_x_39:
[----:B------:R-:W-:Y:S01]  /*1010*/  BSSY.RECONVERGENT B1, `(.L_x_24) ;  /* 0x0000014000017945 */ /* 0x000fe20003800200 */
[----:B------:R-:W-:Y:S01]  /*1020*/  CS2R R24, SRZ ;  /* 0x0000000000187805 */ /* 0x000fe2000001ff00 */
[----:B------:R-:W-:-:S07]  /*1030*/  IMAD.MOV.U32 R27, RZ, RZ, RZ ;  /* 0x000000ffff1b7224 */ /* 0x000fce00078e00ff */
.L_x_26:
[----:B------:R-:W-:Y:S01]  /*1040*/  IMAD.WIDE.U32 R20, R25, 0x2, R4 ;  /* 0x0000000219147825 */ /* 0x000fe200078e0004 */
[----:B------:R-:W0:Y:S05]  /*1050*/  LDC.64 R22, c[0x0][0x380] ;  /* 0x0000e000ff167b82 */ /* 0x000e2a0000000a00 */
[----:B------:R-:W4:Y:S02]  /*1060*/  LDG.E.U16 R20, desc[UR10][R20.64] ;  /* 0x0000000a14147981 */ /* 0x000f24000c1e1500 */
[----:B----4-:R-:W-:-:S05]  /*1070*/  PRMT R29, R20, 0x9910, RZ ;  /* 0x00009910141d7816 */ /* 0x010fca00000000ff */
[----:B0-----:R-:W-:-:S06]  /*1080*/  IMAD.WIDE R22, R29, 0x4, R22 ;  /* 0x000000041d167825 */ /* 0x001fcc00078e0216 */
[----:B------:R-:W4:Y:S02]  /*1090*/  LDG.E R23, desc[UR10][R22.64] ;  /* 0x0000000a16177981 */ /* 0x000f24000c1e1900 */
[----:B----4-:R-:W-:-:S05]  /*10a0*/  IMAD.IADD R24, R23, 0x1, R24 ;  /* 0x0000000117187824 */ /* 0x010fca00078e0218 */
[----:B------:R-:W-:-:S13]  /*10b0*/  ISETP.GT.AND P1, PT, R24, R18, PT ;  /* 0x000000121800720c */ /* 0x000fda0003f24270 */
[----:B------:R-:W-:Y:S05]  /*10c0*/  @P1 BRA `(.L_x_25) ;  /* 0x0000000000201947 */ /* 0x000fea0003800000 */
[----:B------:R-:W-:Y:S02]  /*10d0*/  SHF.R.S32.HI R22, RZ, 0x1f, R29 ;  /* 0x0000001fff167819 */ /* 0x000fe4000001141d */
[----:B---3--:R-:W-:-:S04]  /*10e0*/  LEA R20, P1, R29, UR4, 0x2 ;  /* 0x000000041d147c11 */ /* 0x008fc8000f8210ff */
[----:B------:R-:W-:-:S05]  /*10f0*/  LEA.HI.X R21, R29, UR5, R22, 0x2, P1 ;  /* 0x000000051d157c11 */ /* 0x000fca00088f1416 */
[----:B------:R-:W3:Y:S01]  /*1100*/  LDG.E R20, desc[UR10][R20.64] ;  /* 0x0000000a14147981 */ /* 0x000ee2000c1e1900 */
[----:B------:R-:W-:-:S05]  /*1110*/  VIADD R25, R25, 0x1 ;  /* 0x0000000119197836 */ /* 0x000fca0000000000 */
[----:B--2---:R-:W-:Y:S01]  /*1120*/  ISETP.NE.AND P1, PT, R25, UR6, PT ;  /* 0x0000000619007c0c */ /* 0x004fe2000bf25270 */
[----:B---3--:R-:W-:-:S12]  /*1130*/  IMAD.IADD R27, R27, 0x1, R20 ;  /* 0x000000011b1b7824 */ /* 0x008fd800078e0214 */
[----:B------:R-:W-:Y:S05]  /*1140*/  @P1 BRA `(.L_x_26) ;  /* 0xfffffffc00bc1947 */ /* 0x000fea000383ffff */
.L_x_25:
[----:B--23--:R-:W-:Y:S05]  /*1150*/  BSYNC.RECONVERGENT B1 ;  /* 0x0000000000017941 */ /* 0x00cfea0003800200 */
.L_x_24:
[CC--:B------:R-:W-:Y:S01]  /*1160*/  ISETP.GT.AND P1, PT, R27.reuse, R0.reuse, PT ;  /* 0x000000001b00720c */ /* 0x0c0fe20003f24270 */
[----:B------:R-:W-:Y:S01]  /*1170*/  BSSY.RECONVERGENT B1, `(.L_x_27) ;  /* 0x00000a2000017945 */ /* 0x000fe20003800200 */
[----:B------:R-:W-:Y:S02]  /*1180*/  VIMNMX R0, PT, PT, R27, R0, !PT ;  /* 0x000000001b007248 */ /* 0x000fe40007fe0100 */
[----:B------:R-:W-:Y:S02]  /*1190*/  SEL R10, R17, R10, P1 ;  /* 0x0000000a110a7207 */ /* 0x000fe40000800000 */
[----:B------:R-:W-:Y:S01]  /*11a0*/  SEL R11, R12, R11, P1 ;  /* 0x0000000b0c0b7207 */ /* 0x000fe20000800000 */
[----:B------:R-:W-:Y:S06]  /*11b0*/  @P0 BRA `(.L_x_28) ;  /* 0x0000000800740947 */ /* 0x000fec0003800000 */
[----:B------:R-:W2:Y:S01]  /*11c0*/  LDG.E.U16 R27, desc[UR10][R2.64+-0x2] ;  /* 0xfffffe0a021b7981 */ /* 0x000ea2000c1e1500 */
[----:B------:R-:W0:Y:S01]  /*11d0*/  LDCU UR7, c[0x0][0x3b0] ;  /* 0x00007600ff0777ac */ /* 0x000e220008000800 */
[--C-:B------:R-:W-:Y:S02]  /*11e0*/  IMAD.MOV.U32 R26, RZ, RZ, R14.reuse ;  /* 0x000000ffff1a7224 */ /* 0x100fe400078e000e */
[----:B------:R-:W-:Y:S01]  /*11f0*/  IMAD.MOV.U32 R25, RZ, RZ, R14 ;  /* 0x000000ffff197224 */ /* 0x000fe200078e000e */
[----:B------:R-:W1:Y:S01]  /*1200*/  LDCU UR8, c[0x0][0x390] ;  /* 0x00007200ff0877ac */ /* 0x000e620008000800 */
[----:B0-----:R-:W-:-:S04]  /*1210*/  ISETP.NE.AND P1, PT, RZ, UR7, PT ;  /* 0x00000007ff007c0c */ /* 0x001fc8000bf25270 */
[----:B-1----:R-:W-:-:S05]  /*1220*/  SEL R28, R13, UR8, P1 ;  /* 0x000000080d1c7c07 */ /* 0x002fca0008800000 */
[----:B------:R-:W-:Y:S01]  /*1230*/  IMAD.MOV.U32 R24, RZ, RZ, R28 ;  /* 0x000000ffff187224 */ /* 0x000fe200078e001c */
[----:B--2---:R-:W-:-:S07]  /*1240*/  PRMT R30, R27, 0x7610, R30 ;  /* 0x000076101b1e7816 */ /* 0x004fce000000001e */
.L_x_30:
[----:B------:R-:W-:Y:S02]  /*1250*/  IMAD.MOV.U32 R22, RZ, RZ, R24 ;  /* 0x000000ffff167224 */ /* 0x000fe400078e0018 */
[----:B------:R-:W-:-:S05]  /*1260*/  IMAD.MOV.U32 R23, RZ, RZ, R25 ;  /* 0x000000ffff177224 */ /* 0x000fca00078e0019 */
[----:B------:R-:W2:Y:S01]  /*1270*/  LDG.E.U16 R29, desc[UR10][R22.64+-0x2] ;  /* 0xfffffe0a161d7981 */ /* 0x000ea2000c1e1500 */
[----:B------:R-:W-:Y:S01]  /*1280*/  PRMT R21, R30, 0x9910, RZ ;  /* 0x000099101e157816 */ /* 0x000fe200000000ff */
[----:B------:R-:W-:Y:S01]  /*1290*/  IMAD.MOV.U32 R31, RZ, RZ, R2 ;  /* 0x000000ffff1f7224 */ /* 0x000fe200078e0002 */
[----:B------:R-:W-:Y:S01]  /*12a0*/  IADD3 R20, P2, PT, R24, -0x2, RZ ;  /* 0xfffffffe18147810 */ /* 0x000fe20007f5e0ff */
[----:B------:R-:W-:Y:S01]  /*12b0*/  IMAD.MOV.U32 R32, RZ, RZ, R3 ;  /* 0x000000ffff207224 */ /* 0x000fe200078e0003 */
[----:B--2---:R-:W-:-:S04]  /*12c0*/  PRMT R30, R29, 0x9910, RZ ;  /* 0x000099101d1e7816 */ /* 0x004fc800000000ff */
[----:B------:R-:W-:Y:S02]  /*12d0*/  ISETP.GE.AND P1, PT, R30, R21, PT ;  /* 0x000000151e00720c */ /* 0x000fe40003f26270 */
[----:B------:R-:W-:-:S11]  /*12e0*/  IADD3.X R21, PT, PT, R25, -0x1, RZ, P2, !PT ;  /* 0xffffffff19157810 */ /* 0x000fd600017fe4ff */
[----:B------:R-:W-:Y:S05]  /*12f0*/  @!P1 BRA `(.L_x_29) ;  /* 0x0000000400909947 */ /* 0x000fea0003800000 */
[----:B------:R-:W-:Y:S01]  /*1300*/  IADD3 R28, P1, PT, R28, -0x2, RZ ;  /* 0xfffffffe1c1c7810 */ /* 0x000fe20007f3e0ff */
[----:B------:R-:W-:Y:S01]  /*1310*/  IMAD.MOV.U32 R24, RZ, RZ, R20 ;  /* 0x000000ffff187224 */ /* 0x000fe200078e0014 */
[----:B------:R-:W-:Y:S01]  /*1320*/  PRMT R30, R29, 0x7610, R30 ;  /* 0x000076101d1e7816 */ /* 0x000fe2000000001e */
[----:B------:R-:W-:Y:S01]  /*1330*/  IMAD.MOV.U32 R25, RZ, RZ, R21 ;  /* 0x000000ffff197224 */ /* 0x000fe200078e0015 */
[----:B------:R-:W-:Y:S02]  /*1340*/  IADD3.X R26, PT, PT, R26, -0x1, RZ, P1, !PT ;  /* 0xffffffff1a1a7810 */ /* 0x000fe40000ffe4ff */
[----:B------:R-:W-:-:S04]  /*1350*/  ISETP.NE.U32.AND P1, PT, R28, R4, PT ;  /* 0x000000041c00720c */ /* 0x000fc80003f25070 */
[----:B------:R-:W-:-:S13]  /*1360*/  ISETP.NE.AND.EX P1, PT, R26, R5, PT, P1 ;  /* 0x000000051a00720c */ /* 0x000fda0003f25310 */
[----:B------:R-:W-:Y:S05]  /*1370*/  @P1 BRA `(.L_x_30) ;  /* 0xfffffffc00b41947 */ /* 0x000fea000383ffff */
[----:B------:R-:W-:Y:S01]  /*1380*/  ISETP.GE.U32.AND P1, PT, R4, R13, PT ;  /* 0x0000000d0400720c */ /* 0x000fe20003f26070 */
[----:B------:R-:W-:Y:S03]  /*1390*/  BSSY.RECONVERGENT B2, `(.L_x_31) ;  /* 0x0000059000027945 */ /* 0x000fe60003800200 */
[----:B------:R-:W-:-:S13]  /*13a0*/  ISETP.GE.U32.AND.EX P1, PT, R5, R15, PT, P1 ;  /* 0x0000000f0500720c */ /* 0x000fda0003f26110 */
[----:B------:R-:W-:Y:S05]  /*13b0*/  @P1 BRA `(.L_x_32) ;  /* 0x0000000400581947 */ /* 0x000fea0003800000 */
[C---:B------:R-:W-:Y:S01]  /*13c0*/  LOP3.LUT R20, R16.reuse, 0x3, RZ, 0xc0, !PT ;  /* 0x0000000310147812 */ /* 0x040fe200078ec0ff */
[----:B------:R-:W-:Y:S01]  /*13d0*/  BSSY.RECONVERGENT B3, `(.L_x_33) ;  /* 0x0000033000037945 */ /* 0x000fe20003800200 */
[----:B------:R-:W-:Y:S01]  /*13e0*/  ISETP.GE.U32.AND P1, PT, R16, 0x3, PT ;  /* 0x000000031000780c */ /* 0x000fe20003f26070 */
[----:B------:R-:W-:Y:S01]  /*13f0*/  IMAD.MOV.U32 R26, RZ, RZ, R13 ;  /* 0x000000ffff1a7224 */ /* 0x000fe200078e000d */
[----:B------:R-:W-:Y:S01]  /*1400*/  ISETP.NE.U32.AND P2, PT, R20, 0x3, PT ;  /* 0x000000031400780c */ /* 0x000fe20003f45070 */
[----:B------:R-:W-:Y:S01]  /*1410*/  IMAD.MOV.U32 R29, RZ, RZ, R15 ;  /* 0x000000ffff1d7224 */ /* 0x000fe200078e000f */
[----:B------:R-:W-:Y:S01]  /*1420*/  ISETP.GE.U32.AND.EX P1, PT, R19, RZ, PT, P1 ;  /* 0x000000ff1300720c */ /* 0x000fe20003f26110 */
[----:B------:R-:W-:Y:S01]  /*1430*/  IMAD.MOV.U32 R28, RZ, RZ, R2 ;  /* 0x000000ffff1c7224 */ /* 0x000fe200078e0002 */
[----:B------:R-:W-:Y:S01]  /*1440*/  ISETP.NE.AND.EX P2, PT, RZ, RZ, PT, P2 ;  /* 0x000000ffff00720c */ /* 0x000fe20003f45320 */
[----:B------:R-:W-:Y:S02]  /*1450*/  IMAD.MOV.U32 R33, RZ, RZ, R3 ;  /* 0x000000ffff217224 */ /* 0x000fe400078e0003 */
[----:B------:R-:W-:-:S02]  /*1460*/  IMAD.MOV.U32 R25, RZ, RZ, R4 ;  /* 0x000000ffff197224 */ /* 0x000fc400078e0004 */
[----:B------:R-:W-:-:S08]  /*1470*/  IMAD.MOV.U32 R24, RZ, RZ, R5 ;  /* 0x000000ffff187224 */ /* 0x000fd000078e0005 */
[----:B------:R-:W-:Y:S05]  /*1480*/  @!P2 BRA `(.L_x_34) ;  /* 0x00000000009ca947 */ /* 0x000fea0003800000 */
[----:B------:R-:W2:Y:S01]  /*1490*/  LDG.E.U16 R21, desc[UR10][R4.64] ;  /* 0x0000000a04157981 */ /* 0x000ea2000c1e1500 */
[----:B------:R-:W-:Y:S01]  /*14a0*/  ISETP.NE.U32.AND P2, PT, R20, RZ, PT ;  /* 0x000000ff1400720c */ /* 0x000fe20003f45070 */
[----:B------:R-:W-:Y:S01]  /*14b0*/  IMAD.MOV.U32 R28, RZ, RZ, R13 ;  /* 0x000000ffff1c7224 */ /* 0x000fe200078e000d */
[----:B------:R-:W-:Y:S01]  /*14c0*/  IADD3 R30, P3, PT, R2, -0x4, RZ ;  /* 0xfffffffc021e7810 */ /* 0x000fe20007f7e0ff */
[----:B------:R0:W-:Y:S01]  /*14d0*/  STG.E.U16 desc[UR10][R4.64], R27 ;  /* 0x0000001b04007986 */ /* 0x0001e2000c10150a */
[----:B------:R-:W-:Y:S01]  /*14e0*/  ISETP.NE.AND.EX P2, PT, RZ, RZ, PT, P2 ;  /* 0x000000ffff00720c */ /* 0x000fe20003f45320 */
[----:B------:R-:W-:Y:S01]  /*14f0*/  IMAD.MOV.U32 R33, RZ, RZ, R15 ;  /* 0x000000ffff217224 */ /* 0x000fe200078e000f */
[----:B------:R-:W-:Y:S01]  /*1500*/  IADD3 R25, P4, PT, R4, 0x2, RZ ;  /* 0x0000000204197810 */ /* 0x000fe20007f9e0ff */
[----:B------:R-:W-:Y:S01]  /*1510*/  IMAD.MOV.U32 R26, RZ, RZ, R30 ;  /* 0x000000ffff1a7224 */ /* 0x000fe200078e001e */
[----:B------:R-:W-:-:S03]  /*1520*/  IADD3.X R29, PT, PT, R3, -0x1, RZ, P3, !PT ;  /* 0xffffffff031d7810 */ /* 0x000fc60001ffe4ff */
[----:B------:R-:W-:Y:S01]  /*1530*/  IMAD.X R24, RZ, RZ, R5, P4 ;  /* 0x000000ffff187224 */ /* 0x000fe200020e0605 */
[----:B--2---:R0:W-:Y:S05]  /*1540*/  STG.E.U16 desc[UR10][R2.64+-0x2], R21 ;  /* 0xfffffe1502007986 */ /* 0x0041ea000c10150a */
[----:B------:R-:W-:Y:S05]  /*1550*/  @!P2 BRA `(.L_x_34) ;  /* 0x000000000068a947 */ /* 0x000fea0003800000 */
[----:B------:R-:W2:Y:S04]  /*1560*/  LDG.E.U16 R23, desc[UR10][R2.64+-0x4] ;  /* 0xfffffc0a02177981 */ /* 0x000ea8000c1e1500 */
[----:B0-----:R-:W3:Y:S01]  /*1570*/  LDG.E.U16 R21, desc[UR10][R4.64+0x2] ;  /* 0x0000020a04157981 */ /* 0x001ee2000c1e1500 */
[----:B------:R-:W-:Y:S02]  /*1580*/  ISETP.NE.U32.AND P2, PT, R20, 0x1, PT ;  /* 0x000000011400780c */ /* 0x000fe40003f45070 */
[----:B------:R-:W-:Y:S02]  /*1590*/  IADD3 R25, P3, PT, R4, 0x4, RZ ;  /* 0x0000000404197810 */ /* 0x000fe40007f7e0ff */
[----:B------:R-:W-:Y:S02]  /*15a0*/  ISETP.NE.AND.EX P2, PT, RZ, RZ, PT, P2 ;  /* 0x000000ffff00720c */ /* 0x000fe40003f45320 */
[----:B------:R-:W-:-:S11]  /*15b0*/  IADD3.X R24, PT, PT, RZ, R5, RZ, P3, !PT ;  /* 0x00000005ff187210 */ /* 0x000fd60001ffe4ff */
[----:B------:R-:W-:Y:S01]  /*15c0*/  @P2 IMAD.MOV.U32 R20, RZ, RZ, R25 ;  /* 0x000000ffff142224 */ /* 0x000fe200078e0019 */
[----:B--2---:R-:W-:Y:S04]  /*15d0*/  STG.E.U16 desc[UR10][R4.64+0x2], R23 ;  /* 0x0000021704007986 */ /* 0x004fe8000c10150a */
[----:B---3--:R0:W-:Y:S04]  /*15e0*/  STG.E.U16 desc[UR10][R2.64+-0x4], R21 ;  /* 0xfffffc1502007986 */ /* 0x0081e8000c10150a */
[----:B------:R-:W2:Y:S01]  /*15f0*/  @P2 LDG.E.U16 R31, desc[UR10][R2.64+-0x6] ;  /* 0xfffffa0a021f2981 */ /* 0x000ea2000c1e1500 */
[----:B0-----:R-:W-:-:S05]  /*1600*/  @P2 IMAD.MOV.U32 R21, RZ, RZ, R24 ;  /* 0x000000ffff152224 */ /* 0x001fca00078e0018 */
[----:B------:R-:W3:Y:S01]  /*1610*/  @P2 LDG.E.U16 R27, desc[UR10][R20.64] ;  /* 0x0000000a141b2981 */ /* 0x000ee2000c1e1500 */
[----:B------:R-:W-:Y:S02]  /*1620*/  IADD3 R26, P3, PT, R2, -0x6, RZ ;  /* 0xfffffffa021a7810 */ /* 0x000fe40007f7e0ff */
[----:B------:R-:W-:Y:S01]  /*1630*/  @P2 IADD3 R22, P4, PT, R4, 0x6, RZ ;  /* 0x0000000604162810 */ /* 0x000fe20007f9e0ff */
[----:B------:R-:W-:Y:S01]  /*1640*/  IMAD.MOV.U32 R33, RZ, RZ, R29 ;  /* 0x000000ffff217224 */ /* 0x000fe200078e001d */
[----:B------:R-:W-:Y:S02]  /*1650*/  IADD3.X R29, PT, PT, R3, -0x1, RZ, P3, !PT ;  /* 0xffffffff031d7810 */ /* 0x000fe40001ffe4ff */
[----:B------:R-:W-:Y:S01]  /*1660*/  @P2 IADD3 R26, P3, PT, R2, -0x8, RZ ;  /* 0xfffffff8021a2810 */ /* 0x000fe20007f7e0ff */
[----:B------:R-:W-:Y:S02]  /*1670*/  @P2 IMAD.X R23, RZ, RZ, R5, P4 ;  /* 0x000000ffff172224 */ /* 0x000fe400020e0605 */
[----:B------:R-:W-:-:S02]  /*1680*/  IMAD.MOV.U32 R28, RZ, RZ, R30 ;  /* 0x000000ffff1c7224 */ /* 0x000fc400078e001e */
[----:B------:R-:W-:Y:S01]  /*1690*/  @P2 IMAD.MOV.U32 R33, RZ, RZ, R29 ;  /* 0x000000ffff212224 */ /* 0x000fe200078e001d */
[----:B------:R-:W-:Y:S01]  /*16a0*/  @P2 IADD3.X R29, PT, PT, R3, -0x1, RZ, P3, !PT ;  /* 0xffffffff031d2810 */ /* 0x000fe20001ffe4ff */
[----:B------:R-:W-:Y:S02]  /*16b0*/  @P2 IMAD.MOV.U32 R25, RZ, RZ, R22 ;  /* 0x000000ffff192224 */ /* 0x000fe400078e0016 */
[----:B------:R-:W-:Y:S02]  /*16c0*/  @P2 IMAD.MOV.U32 R24, RZ, RZ, R23 ;  /* 0x000000ffff182224 */ /* 0x000fe400078e0017 */
[----:B------:R-:W-:Y:S01]  /*16d0*/  @P2 VIADD R28, R2, 0xfffffffa ;  /* 0xfffffffa021c2836 */ /* 0x000fe20000000000 */
[----:B--2---:R1:W-:Y:S04]  /*16e0*/  @P2 STG.E.U16 desc[UR10][R20.64], R31 ;  /* 0x0000001f14002986 */ /* 0x0043e8000c10150a */
[----:B---3--:R1:W-:Y:S02]  /*16f0*/  @P2 STG.E.U16 desc[UR10][R2.64+-0x6], R27 ;  /* 0xfffffa1b02002986 */ /* 0x0083e4000c10150a */
.L_x_34:
[----:B------:R-:W-:Y:S05]  /*1700*/  BSYNC.RECONVERGENT B3 ;  /* 0x0000000000037941 */ /* 0x000fea0003800200 */
.L_x_33:
[----:B------:R-:W-:Y:S05]  /*1710*/  @!P1 BRA `(.L_x_32) ;  /* 0x0000000000809947 */ /* 0x000fea0003800000 */
[----:B01----:R-:W-:Y:S02]  /*1720*/  IMAD.MOV.U32 R27, RZ, RZ, R25 ;  /* 0x000000ffff1b7224 */ /* 0x003fe400078e0019 */
[----:B------:R-:W-:-:S07]  /*1730*/  IMAD.MOV.U32 R23, RZ, RZ, R24 ;  /* 0x000000ffff177224 */ /* 0x000fce00078e0018 */
.L_x_35:
[----:B--2---:R-:W-:Y:S02]  /*1740*/  IMAD.MOV.U32 R20, RZ, RZ, R28 ;  /* 0x000000ffff147224 */ /* 0x004fe400078e001c */
[----:B------:R-:W-:Y:S02]  /*1750*/  IMAD.MOV.U32 R21, RZ, RZ, R33 ;  /* 0x000000ffff157224 */ /* 0x000fe400078e0021 */
[----:B------:R-:W-:-:S03]  /*1760*/  IMAD.MOV.U32 R22, RZ, RZ, R27 ;  /* 0x000000ffff167224 */ /* 0x000fc600078e001b */
[----:B------:R-:W2:Y:S04]  /*1770*/  LDG.E.U16 R31, desc[UR10][R20.64+-0x2] ;  /* 0xfffffe0a141f7981 */ /* 0x000ea8000c1e1500 */
[----:B------:R-:W3:Y:S04]  /*1780*/  LDG.E.U16 R27, desc[UR10][R22.64] ;  /* 0x0000000a161b7981 */ /* 0x000ee8000c1e1500 */
[----:B--2---:R0:W-:Y:S04]  /*1790*/  STG.E.U16 desc[UR10][R22.64], R31 ;  /* 0x0000001f16007986 */ /* 0x0041e8000c10150a */
[----:B---3--:R1:W-:Y:S04]  /*17a0*/  STG.E.U16 desc[UR10][R20.64+-0x2], R27 ;  /* 0xfffffe1b14007986 */ /* 0x0083e8000c10150a */
[----:B------:R-:W2:Y:S04]  /*17b0*/  LDG.E.U16 R35, desc[UR10][R20.64+-0x4] ;  /* 0xfffffc0a14237981 */ /* 0x000ea8000c1e1500 */
[----:B------:R-:W3:Y:S04]  /*17c0*/  LDG.E.U16 R33, desc[UR10][R22.64+0x2] ;  /* 0x0000020a16217981 */ /* 0x000ee8000c1e1500 */
[----:B--2---:R-:W-:Y:S04]  /*17d0*/  STG.E.U16 desc[UR10][R22.64+0x2], R35 ;  /* 0x0000022316007986 */ /* 0x004fe8000c10150a */
[----:B---3--:R-:W-:Y:S04]  /*17e0*/  STG.E.U16 desc[UR10][R20.64+-0x4], R33 ;  /* 0xfffffc2114007986 */ /* 0x008fe8000c10150a */
[----:B------:R-:W2:Y:S04]  /*17f0*/  LDG.E.U16 R28, desc[UR10][R20.64+-0x6] ;  /* 0xfffffa0a141c7981 */ /* 0x000ea8000c1e1500 */
[----:B------:R-:W3:Y:S04]  /*1800*/  LDG.E.U16 R37, desc[UR10][R22.64+0x4] ;  /* 0x0000040a16257981 */ /* 0x000ee8000c1e1500 */
[----:B--2---:R2:W-:Y:S04]  /*1810*/  STG.E.U16 desc[UR10][R22.64+0x4], R28 ;  /* 0x0000041c16007986 */ /* 0x0045e8000c10150a */
[----:B---3--:R-:W-:Y:S04]  /*1820*/  STG.E.U16 desc[UR10][R20.64+-0x6], R37 ;  /* 0xfffffa2514007986 */ /* 0x008fe8000c10150a */
[----:B------:R-:W3:Y:S04]  /*1830*/  LDG.E.U16 R30, desc[UR10][R20.64+-0x8] ;  /* 0xfffff80a141e7981 */ /* 0x000ee8000c1e1500 */
[----:B0-----:R-:W4:Y:S01]  /*1840*/  LDG.E.U16 R31, desc[UR10][R22.64+0x6] ;  /* 0x0000060a161f7981 */ /* 0x001f22000c1e1500 */
[----:B------:R-:W-:-:S02]  /*1850*/  IADD3 R25, P1, PT, R25, 0x8, RZ ;  /* 0x0000000819197810 */ /* 0x000fc40007f3e0ff */
[----:B------:R-:W-:Y:S02]  /*1860*/  IADD3 R26, P2, PT, R26, -0x8, RZ ;  /* 0xfffffff81a1a7810 */ /* 0x000fe40007f5e0ff */
[----:B-1----:R-:W-:Y:S01]  /*1870*/  IADD3 R27, P3, PT, R22, 0x8, RZ ;  /* 0x00000008161b7810 */ /* 0x002fe20007f7e0ff */
[----:B------:R-:W-:Y:S01]  /*1880*/  IMAD.X R24, RZ, RZ, R24, P1 ;  /* 0x000000ffff187224 */ /* 0x000fe200008e0618 */
[----:B------:R-:W-:Y:S02]  /*1890*/  IADD3.X R29, PT, PT, R29, -0x1, RZ, P2, !PT ;  /* 0xffffffff1d1d7810 */ /* 0x000fe400017fe4ff */
[----:B------:R-:W-:Y:S02]  /*18a0*/  ISETP.GE.U32.AND P1, PT, R25, R26, PT ;  /* 0x0000001a1900720c */ /* 0x000fe40003f26070 */
[----:B--2---:R-:W-:Y:S02]  /*18b0*/  IADD3 R28, P2, PT, R20, -0x8, RZ ;  /* 0xfffffff8141c7810 */ /* 0x004fe40007f5e0ff */
[----:B------:R-:W-:-:S02]  /*18c0*/  ISETP.GE.U32.AND.EX P1, PT, R24, R29, PT, P1 ;  /* 0x0000001d1800720c */ /* 0x000fc40003f26110 */
[----:B------:R-:W-:Y:S01]  /*18d0*/  IADD3.X R33, PT, PT, R21, -0x1, RZ, P2, !PT ;  /* 0xffffffff15217810 */ /* 0x000fe200017fe4ff */
[----:B---3--:R0:W-:Y:S04]  /*18e0*/  STG.E.U16 desc[UR10][R22.64+0x6], R30 ;  /* 0x0000061e16007986 */ /* 0x0081e8000c10150a */
[----:B----4-:R2:W-:Y:S01]  /*18f0*/  STG.E.U16 desc[UR10][R20.64+-0x8], R31 ;  /* 0xfffff81f14007986 */ /* 0x0105e2000c10150a */
[----:B0-----:R-:W-:-:S05]  /*1900*/  IMAD.X R23, RZ, RZ, R23, P3 ;  /* 0x000000ffff177224 */ /* 0x001fca00018e0617 */
[----:B------:R-:W-:Y:S05]  /*1910*/  @!P1 BRA `(.L_x_35) ;  /* 0xfffffffc00889947 */ /* 0x000fea000383ffff */
.L_x_32:
[----:B------:R-:W-:Y:S05]  /*1920*/  BSYNC.RECONVERGENT B2 ;  /* 0x0000000000027941 */ /* 0x000fea0003800200 */
.L_x_31:
[----:B------:R-:W-:Y:S05]  /*1930*/  BRA `(.L_x_28) ;  /* 0x0000000000947947 */ /* 0x000fea0003800000 */
.L_x_29:
[----:B------:R-:W-:Y:S01]  /*1940*/  BSSY.RECONVERGENT B2, `(.L_x_36) ;  /* 0x0000009000027945 */ /* 0x000fe20003800200 */
.L_x_37:
[----:B------:R-:W-:Y:S02]  /*1950*/  IMAD.MOV.U32 R22, RZ, RZ, R31 ;  /* 0x000000ffff167224 */ /* 0x000fe400078e001f */
[----:B------:R-:W-:-:S05]  /*1960*/  IMAD.MOV.U32 R23, RZ, RZ, R32 ;  /* 0x000000ffff177224 */ /* 0x000fca00078e0020 */
[----:B------:R-:W2:Y:S01]  /*1970*/  LDG.E.U16 R33, desc[UR10][R22.64+-0x2] ;  /* 0xfffffe0a16217981 */ /* 0x000ea2000c1e1500 */
[----:B------:R-:W-:-:S04]  /*1980*/  IADD3 R31, P2, PT, R22, -0x2, RZ ;  /* 0xfffffffe161f7810 */ /* 0x000fc80007f5e0ff */
[----:B------:R-:W-:Y:S02]  /*1990*/  IADD3.X R32, PT, PT, R23, -0x1, RZ, P2, !PT ;  /* 0xffffffff17207810 */ /* 0x000fe400017fe4ff */
[----:B--2---:R-:W-:-:S04]  /*19a0*/  PRMT R27, R33, 0x9910, RZ ;  /* 0x00009910211b7816 */ /* 0x004fc800000000ff */
[----:B------:R-:W-:-:S13]  /*19b0*/  ISETP.GE.AND P1, PT, R30, R27, PT ;  /* 0x0000001b1e00720c */ /* 0x000fda0003f26270 */
[----:B------:R-:W-:Y:S05]  /*19c0*/  @P1 BRA `(.L_x_37) ;  /* 0xfffffffc00e01947 */ /* 0x000fea000383ffff */
[----:B------:R-:W-:Y:S05]  /*19d0*/  BSYNC.RECONVERGENT B2 ;  /* 0x0000000000027941 */ /* 0x000fea0003800200 */
.L_x_36:
[----:B------:R0:W-:Y:S01]  /*19e0*/  STG.E.U16 desc[UR10][R20.64], R33 ;  /* 0x0000002114007986 */ /* 0x0001e2000c10150a */
[----:B------:R-:W-:-:S03]  /*19f0*/  ISETP.GE.U32.AND P1, PT, R28, R13, PT ;  /* 0x0000000d1c00720c */ /* 0x000fc60003f26070 */
[----:B------:R0:W-:Y:S01]  /*1a00*/  STG.E.U16 desc[UR10][R22.64+-0x2], R29 ;  /* 0xfffffe1d16007986 */ /* 0x0001e2000c10150a */
[----:B------:R-:W-:-:S13]  /*1a10*/  ISETP.GE.U32.AND.EX P1, PT, R26, R15, PT, P1 ;  /* 0x0000000f1a00720c */ /* 0x000fda0003f26110 */
[----:B0-----:R-:W-:Y:S05]  /*1a20*/  @P1 BRA `(.L_x_28) ;  /* 0x0000000000581947 */ /* 0x001fea0003800000 */
[----:B------:R-:W-:Y:S01]  /*1a30*/  IADD3 R33, P1, PT, R28, 0x2, RZ ;  /* 0x000000021c217810 */ /* 0x000fe20007f3e0ff */
[----:B------:R-:W-:Y:S02]  /*1a40*/  IMAD.MOV.U32 R30, RZ, RZ, R13 ;  /* 0x000000ffff1e7224 */ /* 0x000fe400078e000d */
[----:B------:R-:W-:Y:S02]  /*1a50*/  IMAD.MOV.U32 R31, RZ, RZ, R15 ;  /* 0x000000ffff1f7224 */ /* 0x000fe400078e000f */
[----:B------:R-:W-:-:S08]  /*1a60*/  IMAD.X R28, RZ, RZ, R26, P1 ;  /* 0x000000ffff1c7224 */ /* 0x000fd000008e061a */
.L_x_38:
[----:B0-----:R-:W-:Y:S02]  /*1a70*/  IMAD.MOV.U32 R22, RZ, RZ, R30 ;  /* 0x000000ffff167224 */ /* 0x001fe400078e001e */
[----:B------:R-:W-:Y:S02]  /*1a80*/  IMAD.MOV.U32 R23, RZ, RZ, R31 ;  /* 0x000000ffff177224 */ /* 0x000fe400078e001f */
[----:B------:R-:W-:Y:S02]  /*1a90*/  IMAD.MOV.U32 R20, RZ, RZ, R24 ;  /* 0x000000ffff147224 */ /* 0x000fe400078e0018 */
[----:B------:R-:W-:Y:S01]  /*1aa0*/  IMAD.MOV.U32 R21, RZ, RZ, R25 ;  /* 0x000000ffff157224 */ /* 0x000fe200078e0019 */
[----:B------:R-:W2:Y:S04]  /*1ab0*/  LDG.E.U16 R29, desc[UR10][R22.64] ;  /* 0x0000000a161d7981 */ /* 0x000ea8000c1e1500 */
[----:B------:R-:W3:Y:S01]  /*1ac0*/  LDG.E.U16 R27, desc[UR10][R20.64] ;  /* 0x0000000a141b7981 */ /* 0x000ee2000c1e1500 */
[----:B------:R-:W-:-:S02]  /*1ad0*/  IADD3 R30, P1, PT, R22, -0x2, RZ ;  /* 0xfffffffe161e7810 */ /* 0x000fc40007f3e0ff */
[----:B------:R-:W-:Y:S02]  /*1ae0*/  IADD3 R26, P3, PT, R33, 0x2, RZ ;  /* 0x00000002211a7810 */ /* 0x000fe40007f7e0ff */
[----:B------:R-:W-:Y:S02]  /*1af0*/  IADD3.X R31, PT, PT, R23, -0x1, RZ, P1, !PT ;  /* 0xffffffff171f7810 */ /* 0x000fe40000ffe4ff */
[----:B------:R-:W-:Y:S01]  /*1b00*/  ISETP.GE.U32.AND P1, PT, R33, R30, PT ;  /* 0x0000001e2100720c */ /* 0x000fe20003f26070 */
[----:B------:R-:W-:Y:S01]  /*1b10*/  IMAD.MOV.U32 R33, RZ, RZ, R26 ;  /* 0x000000ffff217224 */ /* 0x000fe200078e001a */
[----:B------:R-:W-:Y:S02]  /*1b20*/  IADD3 R24, P2, PT, R20, 0x2, RZ ;  /* 0x0000000214187810 */ /* 0x000fe40007f5e0ff */
[----:B------:R-:W-:Y:S01]  /*1b30*/  ISETP.GE.U32.AND.EX P1, PT, R28, R31, PT, P1 ;  /* 0x0000001f1c00720c */ /* 0x000fe20003f26110 */
[----:B------:R-:W-:Y:S01]  /*1b40*/  IMAD.X R28, RZ, RZ, R28, P3 ;  /* 0x000000ffff1c7224 */ /* 0x000fe200018e061c */
[----:B------:R-:W-:Y:S01]  /*1b50*/  IADD3.X R25, PT, PT, RZ, R21, RZ, P2, !PT ;  /* 0x00000015ff197210 */ /* 0x000fe200017fe4ff */
[----:B--2---:R0:W-:Y:S04]  /*1b60*/  STG.E.U16 desc[UR10][R20.64], R29 ;  /* 0x0000001d14007986 */ /* 0x0041e8000c10150a */
[----:B---3--:R0:W-:Y:S06]  /*1b70*/  STG.E.U16 desc[UR10][R22.64], R27 ;  /* 0x0000001b16007986 */ /* 0x0081ec000c10150a */
[----:B------:R-:W-:Y:S05]  /*1b80*/  @!P1 BRA `(.L_x_38) ;  /* 0xfffffffc00b89947 */ /* 0x000fea000383ffff */
.L_x_28:
[----:B------:R-:W-:Y:S05]  /*1b90*/  BSYNC.RECONVERGENT B1 ;  /* 0x0000000000017941 */ /* 0x000fea0003800200 */
.L_x_27:
[----:B012---:R-:W0:Y:S02]  /*1ba0*/  LDC.64 R20, c[0x0][0x398] ;  /* 0x0000e600ff147b82 */ /* 0x007e240000000a00 */
[----:B0-----:R-:W-:-:S06]  /*1bb0*/  IMAD.WIDE.U32 R20, R8, 0x8, R20 ;  /* 0x0000000808147825 */ /* 0x001fcc00078e0014 */
[----:B------:R-:W2:Y:S01]  /*1bc0*/  LDG.E.64 R20, desc[UR10][R20.64] ;  /* 0x0000000a14147981 */ /* 0x000ea2000c1e1b00 */
[----:B------:R-:W-:-:S05]  /*1bd0*/  IADD3 R17, P1, PT, R17, 0x1, RZ ;  /* 0x0000000111117810 */ /* 0x000fca0007f3e0ff */
[----:B------:R-:W-:Y:S01]  /*1be0*/  IMAD.X R12, RZ, RZ, R12, P1 ;  /* 0x000000ffff0c7224 */ /* 0x000fe200008e060c */
[----:B--2---:R-:W-:-:S04]  /*1bf0*/  IADD3 R22, P2, PT, R6, R20, RZ ;  /* 0x0000001406167210 */ /* 0x004fc80007f5e0ff */
[----:B------:R-:W-:Y:S01]  /*1c00*/  ISETP.GE.U32.AND P1, PT, R17, R22, PT ;  /* 0x000000161100720c */ /* 0x000fe20003f26070 */
[----:B------:R-:W-:-:S05]  /*1c10*/  IMAD.X R23, R7, 0x1, R21, P2 ;  /* 0x0000000107177824 */ /* 0x000fca00010e0615 */
[----:B------:R-:W-:-:S13]  /*1c20*/  ISETP.GE.AND.EX P1, PT, R12, R23, PT, P1 ;  /* 0x000000170c00720c */ /* 0x000fda0003f26310 */
[----:B------:R-:W-:Y:S05]  /*1c30*/  @!P1 BRA `(.L_x_39) ;  /* 0xfffffff000f49947 */ /* 0x000fea000383ffff */
[----:B------:R-:W-:Y:S05]  /*1c40*/  BRA `(.L_x_22) ;  /* 0x0000000c00007947 */ /* 0x000fea0003800000 */
.L_x_23:
[----:B------:R-:W0:Y:S01]  /*1c50*/  LDC.64 R24, c[0x0][0x390] ;  /* 0x0000e400ff187b82 */ /* 0x000e220000000a00 */
[----:B------:R-:W-:-:S04]  /*1c60*/  IMAD.WIDE R22, R16, 0x2, RZ ;  /* 0x0000000210167825 */ /* 0x000fc800078e02ff */
[----:B0-----:R-:W-:Y:S01]  /*1c70*/  IMAD.WIDE R20, R21, 0x2, R24 ;  /* 0x0000000215147825 */ /* 0x001fe200078e0218 */
[----:B------:R-:W-:Y:S02]  /*1c80*/  IADD3.X R25, P3, P4, R22, R18, RZ, PT, PT ;  /* 0x0000001216197210 */ /* 0x000fe40003c6e4ff */
[----:B------:R-:W-:Y:S02]  /*1c90*/  IADD3 R16, P1, P2, R20, -0x4, R22 ;  /* 0xfffffffc14107810 */ /* 0x000fe40007a3e016 */
[----:B------:R-:W-:Y:S02]  /*1ca0*/  IADD3.X R27, PT, PT, R23, R19, RZ, P3, P4 ;  /* 0x00000013171b7210 */ /* 0x000fe40001fe84ff */
[----:B------:R-:W-:Y:S02]  /*1cb0*/  IADD3.X R20, PT, PT, R21, -0x1, R23, P1, P2 ;  /* 0xffffffff15147810 */ /* 0x000fe40000fe4417 */
[----:B------:R-:W-:-:S04]  /*1cc0*/  ISETP.GT.U32.AND P1, PT, R16, R25, PT ;  /* 0x000000191000720c */ /* 0x000fc80003f24070 */
[----:B------:R-:W-:-:S04]  /*1cd0*/  ISETP.GT.U32.AND.EX P1, PT, R20, R27, PT, P1 ;  /* 0x0000001b1400720c */ /* 0x000fc80003f24110 */
[----:B------:R-:W-:Y:S02]  /*1ce0*/  SEL R25, R16, R25, P1 ;  /* 0x0000001910197207 */ /* 0x000fe40000800000 */
[----:B------:R-:W-:Y:S02]  /*1cf0*/  SEL R20, R20, R27, P1 ;  /* 0x0000001b14147207 */ /* 0x000fe40000800000 */
[----:B------:R-:W-:-:S04]  /*1d00*/  IADD3 R25, P2, PT, R25, -R18, RZ ;  /* 0x8000001219197210 */ /* 0x000fc80007f5e0ff */
[----:B------:R-:W-:-:S04]  /*1d10*/  IADD3 R25, P1, PT, R25, -0x2, RZ ;  /* 0xfffffffe19197810 */ /* 0x000fc80007f3e0ff */
[----:B------:R-:W-:Y:S02]  /*1d20*/  IADD3.X R19, PT, PT, R20, -0x1, ~R19, P1, P2 ;  /* 0xffffffff14137810 */ /* 0x000fe40000fe4c13 */
[----:B------:R-:W-:-:S04]  /*1d30*/  ISETP.NE.U32.AND P1, PT, R25, R22, PT ;  /* 0x000000161900720c */ /* 0x000fc80003f25070 */
[----:B------:R-:W-:-:S04]  /*1d40*/  ISETP.NE.AND.EX P1, PT, R19, R23, PT, P1 ;  /* 0x000000171300720c */ /* 0x000fc80003f25310 */
[----:B------:R-:W-:-:S04]  /*1d50*/  SEL R21, RZ, 0x1, !P1 ;  /* 0x00000001ff157807 */ /* 0x000fc80004800000 */
[----:B------:R-:W-:-:S04]  /*1d60*/  LOP3.LUT R16, R22, R21, RZ, 0xfc, !PT ;  /* 0x0000001516107212 */ /* 0x000fc800078efcff */
[----:B------:R-:W-:-:S05]  /*1d70*/  IADD3 R16, P1, PT, -R16, R25, RZ ;  /* 0x0000001910107210 */ /* 0x000fca0007f3e1ff */
[----:B------:R-:W-:-:S05]  /*1d80*/  IMAD.X R19, R19, 0x1, ~R23, P1 ;  /* 0x0000000113137824 */ /* 0x000fca00008e0e17 */
[----:B------:R-:W-:-:S04]  /*1d90*/  SHF.R.U64 R16, R16, 0x2, R19 ;  /* 0x0000000210107819 */ /* 0x000fc80000001213 */
[----:B------:R-:W-:-:S04]  /*1da0*/  IADD3 R22, P1, PT, R16, R21, RZ ;  /* 0x0000001510167210 */ /* 0x000fc80007f3e0ff */
[----:B------:R-:W-:-:S09]  /*1db0*/  LEA.HI.X R16, R19, RZ, RZ, 0x1e, P1 ;  /* 0x000000ff13107211 */ /* 0x000fd200008ff4ff */
.L_x_52:
[----:B------:R-:W-:Y:S04]  /*1dc0*/  BSSY.RECONVERGENT B1, `(.L_x_40) ;  /* 0x000009e000017945 */ /* 0x000fe80003800200 */
[----:B-1----:R-:W-:Y:S05]  /*1dd0*/  @P0 BRA `(.L_x_41) ;  /* 0x0000000800700947 */ /* 0x002fea0003800000 */
[----:B------:R-:W4:Y:S01]  /*1de0*/  LDG.E.U16 R27, desc[UR10][R2.64+-0x2] ;  /* 0xfffffe0a021b7981 */ /* 0x000f22000c1e1500 */
[----:B------:R-:W0:Y:S01]  /*1df0*/  LDCU UR7, c[0x0][0x3b0] ;  /* 0x00007600ff0777ac */ /* 0x000e220008000800 */
[--C-:B------:R-:W-:Y:S02]  /*1e00*/  IMAD.MOV.U32 R24, RZ, RZ, R14.reuse ;  /* 0x000000ffff187224 */ /* 0x100fe400078e000e */
[----:B------:R-:W-:Y:S01]  /*1e10*/  IMAD.MOV.U32 R26, RZ, RZ, R14 ;  /* 0x000000ffff1a7224 */ /* 0x000fe200078e000e */
[----:B------:R-:W1:Y:S01]  /*1e20*/  LDCU UR8, c[0x0][0x390] ;  /* 0x00007200ff0877ac */ /* 0x000e620008000800 */
[----:B0-----:R-:W-:-:S04]  /*1e30*/  ISETP.NE.AND P1, PT, RZ, UR7, PT ;  /* 0x00000007ff007c0c */ /* 0x001fc8000bf25270 */
[----:B-1----:R-:W-:-:S05]  /*1e40*/  SEL R23, R13, UR8, P1 ;  /* 0x000000080d177c07 */ /* 0x002fca0008800000 */
[----:B------:R-:W-:Y:S01]  /*1e50*/  IMAD.MOV.U32 R25, RZ, RZ, R23 ;  /* 0x000000ffff197224 */ /* 0x000fe200078e0017 */
[----:B----4-:R-:W-:-:S07]  /*1e60*/  PRMT R28, R27, 0x7610, R28 ;  /* 0x000076101b1c7816 */ /* 0x010fce000000001c */
.L_x_43:
[----:B------:R-:W-:Y:S02]  /*1e70*/  IMAD.MOV.U32 R20, RZ, RZ, R25 ;  /* 0x000000ffff147224 */ /* 0x000fe400078e0019 */
[----:B------:R-:W-:-:S05]  /*1e80*/  IMAD.MOV.U32 R21, RZ, RZ, R26 ;  /* 0x000000ffff157224 */ /* 0x000fca00078e001a */
[----:B------:R-:W4:Y:S01]  /*1e90*/  LDG.E.U16 R29, desc[UR10][R20.64+-0x2] ;  /* 0xfffffe0a141d7981 */ /* 0x000f22000c1e1500 */
[----:B------:R-:W-:Y:S02]  /*1ea0*/  PRMT R19, R28, 0x9910, RZ ;  /* 0x000099101c137816 */ /* 0x000fe400000000ff */
[----:B------:R-:W-:Y:S02]  /*1eb0*/  IADD3 R18, P2, PT, R25, -0x2, RZ ;  /* 0xfffffffe19127810 */ /* 0x000fe40007f5e0ff */
[----:B----4-:R-:W-:-:S04]  /*1ec0*/  PRMT R28, R29, 0x9910, RZ ;  /* 0x000099101d1c7816 */ /* 0x010fc800000000ff */
        /* <DEDUP_REMOVED lines=20> */
[----:B------:R-:W-:Y:S02]  /*2010*/  IMAD.MOV.U32 R23, RZ, RZ, R15 ;  /* 0x000000ffff177224 */ /* 0x000fe400078e000f */
[----:B------:R-:W-:Y:S01]  /*2020*/  IMAD.MOV.U32 R30, RZ, RZ, R2 ;  /* 0x000000ffff1e7224 */ /* 0x000fe200078e0002 */
[----:B------:R-:W-:Y:S01]  /*2030*/  ISETP.NE.AND.EX P2, PT, RZ, RZ, PT, P1 ;  /* 0x000000ffff00720c */ /* 0x000fe20003f45310 */
[----:B------:R-:W-:Y:S01]  /*2040*/  IMAD.MOV.U32 R31, RZ, RZ, R3 ;  /* 0x000000ffff1f7224 */ /* 0x000fe200078e0003 */
[----:B------:R-:W-:Y:S01]  /*2050*/  ISETP.GE.U32.AND.EX P1, PT, R16, RZ, PT, P3 ;  /* 0x000000ff1000720c */ /* 0x000fe20003f26130 */
[----:B------:R-:W-:-:S02]  /*2060*/  IMAD.MOV.U32 R25, RZ, RZ, R4 ;  /* 0x000000ffff197224 */ /* 0x000fc400078e0004 */
[----:B------:R-:W-:-:S08]  /*2070*/  IMAD.MOV.U32 R26, RZ, RZ, R5 ;  /* 0x000000ffff1a7224 */ /* 0x000fd000078e0005 */
[----:B------:R-:W-:Y:S05]  /*2080*/  @!P2 BRA `(.L_x_47) ;  /* 0x000000000094a947 */ /* 0x000fea0003800000 */
[----:B------:R-:W4:Y:S01]  /*2090*/  LDG.E.U16 R19, desc[UR10][R4.64] ;  /* 0x0000000a04137981 */ /* 0x000f22000c1e1500 */
[----:B------:R-:W-:Y:S01]  /*20a0*/  ISETP.NE.U32.AND P2, PT, R20, RZ, PT ;  /* 0x000000ff1400720c */ /* 0x000fe20003f45070 */
[----:B------:R-:W-:Y:S01]  /*20b0*/  IMAD.MOV.U32 R30, RZ, RZ, R13 ;  /* 0x000000ffff1e7224 */ /* 0x000fe200078e000d */
[----:B------:R-:W-:Y:S01]  /*20c0*/  IADD3 R24, P4, PT, R2, -0x4, RZ ;  /* 0xfffffffc02187810 */ /* 0x000fe20007f9e0ff */
[----:B------:R0:W-:Y:S01]  /*20d0*/  STG.E.U16 desc[UR10][R4.64], R27 ;  /* 0x0000001b04007986 */ /* 0x0001e2000c10150a */
[----:B------:R-:W-:Y:S01]  /*20e0*/  ISETP.NE.AND.EX P2, PT, RZ, RZ, PT, P2 ;  /* 0x000000ffff00720c */ /* 0x000fe20003f45320 */
[----:B------:R-:W-:Y:S01]  /*20f0*/  IMAD.MOV.U32 R31, RZ, RZ, R15 ;  /* 0x000000ffff1f7224 */ /* 0x000fe200078e000f */
[----:B------:R-:W-:Y:S02]  /*2100*/  IADD3 R25, P3, PT, R4, 0x2, RZ ;  /* 0x0000000204197810 */ /* 0x000fe40007f7e0ff */
[----:B------:R-:W-:-:S03]  /*2110*/  IADD3.X R18, PT, PT, R3, -0x1, RZ, P4, !PT ;  /* 0xffffffff03127810 */ /* 0x000fc600027fe4ff */
[----:B------:R-:W-:Y:S02]  /*2120*/  IMAD.X R26, RZ, RZ, R5, P3 ;  /* 0x000000ffff1a7224 */ /* 0x000fe400018e0605 */
[----:B------:R-:W-:Y:S01]  /*2130*/  IMAD.MOV.U32 R23, RZ, RZ, R18 ;  /* 0x000000ffff177224 */ /* 0x000fe200078e0012 */
[----:B----4-:R0:W-:Y:S03]  /*2140*/  STG.E.U16 desc[UR10][R2.64+-0x2], R19 ;  /* 0xfffffe1302007986 */ /* 0x0101e6000c10150a */
[----:B------:R-:W-:Y:S05]  /*2150*/  @!P2 BRA `(.L_x_47) ;  /* 0x000000000060a947 */ /* 0x000fea0003800000 */
[----:B------:R-:W4:Y:S04]  /*2160*/  LDG.E.U16 R21, desc[UR10][R2.64+-0x4] ;  /* 0xfffffc0a02157981 */ /* 0x000f28000c1e1500 */
[----:B0-----:R-:W5:Y:S01]  /*2170*/  LDG.E.U16 R19, desc[UR10][R4.64+0x2] ;  /* 0x0000020a04137981 */ /* 0x001f62000c1e1500 */
[----:B------:R-:W-:-:S04]  /*2180*/  ISETP.NE.U32.AND P2, PT, R20, 0x1, PT ;  /* 0x000000011400780c */ /* 0x000fc80003f45070 */
[----:B------:R-:W-:Y:S01]  /*2190*/  ISETP.NE.AND.EX P2, PT, RZ, RZ, PT, P2 ;  /* 0x000000ffff00720c */ /* 0x000fe20003f45320 */
[----:B----4-:R-:W-:Y:S04]  /*21a0*/  STG.E.U16 desc[UR10][R4.64+0x2], R21 ;  /* 0x0000021504007986 */ /* 0x010fe8000c10150a */
[----:B-----5:R-:W-:Y:S08]  /*21b0*/  STG.E.U16 desc[UR10][R2.64+-0x4], R19 ;  /* 0xfffffc1302007986 */ /* 0x020ff0000c10150a */
[----:B------:R-:W4:Y:S04]  /*21c0*/  @P2 LDG.E.U16 R23, desc[UR10][R2.64+-0x6] ;  /* 0xfffffa0a02172981 */ /* 0x000f28000c1e1500 */
[----:B------:R-:W5:Y:S01]  /*21d0*/  @P2 LDG.E.U16 R27, desc[UR10][R4.64+0x4] ;  /* 0x0000040a041b2981 */ /* 0x000f62000c1e1500 */
[----:B------:R-:W-:Y:S01]  /*21e0*/  IADD3 R20, P4, PT, R2, -0x6, RZ ;  /* 0xfffffffa02147810 */ /* 0x000fe20007f9e0ff */
[----:B------:R-:W-:Y:S01]  /*21f0*/  IMAD.MOV.U32 R31, RZ, RZ, R18 ;  /* 0x000000ffff1f7224 */ /* 0x000fe200078e0012 */
[C---:B------:R-:W-:Y:S01]  /*2200*/  IADD3 R25, P3, PT, R4.reuse, 0x4, RZ ;  /* 0x0000000404197810 */ /* 0x040fe20007f7e0ff */
[----:B------:R-:W-:Y:S01]  /*2210*/  IMAD.MOV.U32 R30, RZ, RZ, R24 ;  /* 0x000000ffff1e7224 */ /* 0x000fe200078e0018 */
[C---:B------:R-:W-:Y:S01]  /*2220*/  IADD3.X R18, PT, PT, R3.reuse, -0x1, RZ, P4, !PT ;  /* 0xffffffff03127810 */ /* 0x040fe200027fe4ff */
[----:B------:R-:W-:Y:S01]  /*2230*/  IMAD.MOV.U32 R24, RZ, RZ, R20 ;  /* 0x000000ffff187224 */ /* 0x000fe200078e0014 */
[----:B------:R-:W-:Y:S01]  /*2240*/  @P2 IADD3 R25, P4, PT, R4, 0x6, RZ ;  /* 0x0000000604192810 */ /* 0x000fe20007f9e0ff */
[--C-:B------:R-:W-:Y:S01]  /*2250*/  IMAD.X R26, RZ, RZ, R5.reuse, P3 ;  /* 0x000000ffff1a7224 */ /* 0x100fe200018e0605 */
[----:B------:R-:W-:Y:S01]  /*2260*/  @P2 IADD3 R24, P5, PT, R2, -0x8, RZ ;  /* 0xfffffff802182810 */ /* 0x000fe20007fbe0ff */
[--C-:B------:R-:W-:Y:S01]  /*2270*/  @P2 IMAD.MOV.U32 R31, RZ, RZ, R18.reuse ;  /* 0x000000ffff1f2224 */ /* 0x100fe200078e0012 */
[----:B------:R-:W-:Y:S01]  /*2280*/  @P2 MOV R30, R20 ;  /* 0x00000014001e2202 */ /* 0x000fe20000000f00 */
[----:B------:R-:W-:Y:S01]  /*2290*/  @P2 IMAD.X R26, RZ, RZ, R5, P4 ;  /* 0x000000ffff1a2224 */ /* 0x000fe200020e0605 */
[----:B----4-:R0:W-:Y:S04]  /*22a0*/  @P2 STG.E.U16 desc[UR10][R4.64+0x4], R23 ;  /* 0x0000041704002986 */ /* 0x0101e8000c10150a */
[----:B-----5:R1:W-:Y:S01]  /*22b0*/  @P2 STG.E.U16 desc[UR10][R2.64+-0x6], R27 ;  /* 0xfffffa1b02002986 */ /* 0x0203e2000c10150a */
[----:B0-----:R-:W-:Y:S01]  /*22c0*/  IMAD.MOV.U32 R23, RZ, RZ, R18 ;  /* 0x000000ffff177224 */ /* 0x001fe200078e0012 */
[----:B------:R-:W-:-:S07]  /*22d0*/  @P2 IADD3.X R23, PT, PT, R3, -0x1, RZ, P5, !PT ;  /* 0xffffffff03172810 */ /* 0x000fce0002ffe4ff */
.L_x_47:
[----:B--23--:R-:W-:Y:S05]  /*22e0*/  BSYNC.RECONVERGENT B3 ;  /* 0x0000000000037941 */ /* 0x00cfea0003800200 */
.L_x_46:
[----:B------:R-:W-:Y:S05]  /*22f0*/  @!P1 BRA `(.L_x_45) ;  /* 0x0000000000809947 */ /* 0x000fea0003800000 */
[----:B01----:R-:W-:Y:S02]  /*2300*/  IMAD.MOV.U32 R27, RZ, RZ, R25 ;  /* 0x000000ffff1b7224 */ /* 0x003fe400078e0019 */
[----:B------:R-:W-:-:S07]  /*2310*/  IMAD.MOV.U32 R21, RZ, RZ, R26 ;  /* 0x000000ffff157224 */ /* 0x000fce00078e001a */
.L_x_48:
[----:B----4-:R-:W-:Y:S02]  /*2320*/  IMAD.MOV.U32 R18, RZ, RZ, R30 ;  /* 0x000000ffff127224 */ /* 0x010fe400078e001e */
        /* <DEDUP_REMOVED lines=9> */
[----:B---3--:R2:W-:Y:S04]  /*23c0*/  STG.E.U16 desc[UR10][R18.64+-0x4], R31 ;  /* 0xfffffc1f12007986 */ /* 0x0085e8000c10150a */
[----:B------:R-:W3:Y:S04]  /*23d0*/  LDG.E.U16 R37, desc[UR10][R18.64+-0x6] ;  /* 0xfffffa0a12257981 */ /* 0x000ee8000c1e1500 */
[----:B------:R-:W4:Y:S04]  /*23e0*/  LDG.E.U16 R35, desc[UR10][R20.64+0x4] ;  /* 0x0000040a14237981 */ /* 0x000f28000c1e1500 */
[----:B---3--:R-:W-:Y:S04]  /*23f0*/  STG.E.U16 desc[UR10][R20.64+0x4], R37 ;  /* 0x0000042514007986 */ /* 0x008fe8000c10150a */
[----:B----4-:R-:W-:Y:S04]  /*2400*/  STG.E.U16 desc[UR10][R18.64+-0x6], R35 ;  /* 0xfffffa2312007986 */ /* 0x010fe8000c10150a */
        /* <DEDUP_REMOVED lines=8> */
[----:B------:R-:W-:Y:S02]  /*2490*/  IADD3 R30, P2, PT, R18, -0x8, RZ ;  /* 0xfffffff8121e7810 */ /* 0x000fe40007f5e0ff */
[----:B------:R-:W-:-:S02]  /*24a0*/  ISETP.GE.U32.AND.EX P1, PT, R26, R23, PT, P1 ;  /* 0x000000171a00720c */ /* 0x000fc40003f26110 */
[----:B--2---:R-:W-:Y:S01]  /*24b0*/  IADD3.X R31, PT, PT, R19, -0x1, RZ, P2, !PT ;  /* 0xffffffff131f7810 */ /* 0x004fe200017fe4ff */
[----:B---3--:R0:W-:Y:S04]  /*24c0*/  STG.E.U16 desc[UR10][R20.64+0x6], R28 ;  /* 0x0000061c14007986 */ /* 0x0081e8000c10150a */
[----:B----4-:R4:W-:Y:S01]  /*24d0*/  STG.E.U16 desc[UR10][R18.64+-0x8], R29 ;  /* 0xfffff81d12007986 */ /* 0x0109e2000c10150a */
[----:B0-----:R-:W-:-:S05]  /*24e0*/  IMAD.X R21, RZ, RZ, R21, P3 ;  /* 0x000000ffff157224 */ /* 0x001fca00018e0615 */
[----:B------:R-:W-:Y:S05]  /*24f0*/  @!P1 BRA `(.L_x_48) ;  /* 0xfffffffc00889947 */ /* 0x000fea000383ffff */
.L_x_45:
[----:B--23--:R-:W-:Y:S05]  /*2500*/  BSYNC.RECONVERGENT B2 ;  /* 0x0000000000027941 */ /* 0x00cfea0003800200 */
.L_x_44:
[----:B------:R-:W-:Y:S05]  /*2510*/  BRA `(.L_x_41) ;  /* 0x0000000000a07947 */ /* 0x000fea0003800000 */
.L_x_42:
[----:B------:R-:W-:Y:S01]  /*2520*/  BSSY.RECONVERGENT B2, `(.L_x_49) ;  /* 0x000000b000027945 */ /* 0x000fe20003800200 */
[----:B------:R-:W-:Y:S02]  /*2530*/  IMAD.MOV.U32 R30, RZ, RZ, R2 ;  /* 0x000000ffff1e7224 */ /* 0x000fe400078e0002 */
[----:B------:R-:W-:-:S07]  /*2540*/  IMAD.MOV.U32 R31, RZ, RZ, R3 ;  /* 0x000000ffff1f7224 */ /* 0x000fce00078e0003 */
.L_x_50:
[----:B------:R-:W-:Y:S02]  /*2550*/  IMAD.MOV.U32 R20, RZ, RZ, R30 ;  /* 0x000000ffff147224 */ /* 0x000fe400078e001e */
[----:B------:R-:W-:-:S05]  /*2560*/  IMAD.MOV.U32 R21, RZ, RZ, R31 ;  /* 0x000000ffff157224 */ /* 0x000fca00078e001f */
[----:B------:R-:W4:Y:S01]  /*2570*/  LDG.E.U16 R33, desc[UR10][R20.64+-0x2] ;  /* 0xfffffe0a14217981 */ /* 0x000f22000c1e1500 */
[----:B------:R-:W-:-:S04]  /*2580*/  IADD3 R30, P2, PT, R20, -0x2, RZ ;  /* 0xfffffffe141e7810 */ /* 0x000fc80007f5e0ff */
[----:B------:R-:W-:Y:S02]  /*2590*/  IADD3.X R31, PT, PT, R21, -0x1, RZ, P2, !PT ;  /* 0xffffffff151f7810 */ /* 0x000fe400017fe4ff */
[----:B----4-:R-:W-:-:S04]  /*25a0*/  PRMT R27, R33, 0x9910, RZ ;  /* 0x00009910211b7816 */ /* 0x010fc800000000ff */
[----:B------:R-:W-:-:S13]  /*25b0*/  ISETP.GE.AND P1, PT, R28, R27, PT ;  /* 0x0000001b1c00720c */ /* 0x000fda0003f26270 */
[----:B------:R-:W-:Y:S05]  /*25c0*/  @P1 BRA `(.L_x_50) ;  /* 0xfffffffc00e01947 */ /* 0x000fea000383ffff */
[----:B--23--:R-:W-:Y:S05]  /*25d0*/  BSYNC.RECONVERGENT B2 ;  /* 0x0000000000027941 */ /* 0x00cfea0003800200 */
.L_x_49:
[----:B------:R0:W-:Y:S01]  /*25e0*/  STG.E.U16 desc[UR10][R18.64], R33 ;  /* 0x0000002112007986 */ /* 0x0001e2000c10150a */
[----:B------:R-:W-:-:S03]  /*25f0*/  ISETP.GE.U32.AND P1, PT, R23, R13, PT ;  /* 0x0000000d1700720c */ /* 0x000fc60003f26070 */
[----:B------:R0:W-:Y:S01]  /*2600*/  STG.E.U16 desc[UR10][R20.64+-0x2], R29 ;  /* 0xfffffe1d14007986 */ /* 0x0001e2000c10150a */
[----:B------:R-:W-:-:S13]  /*2610*/  ISETP.GE.U32.AND.EX P1, PT, R24, R15, PT, P1 ;  /* 0x0000000f1800720c */ /* 0x000fda0003f26110 */
[----:B0-----:R-:W-:Y:S05]  /*2620*/  @P1 BRA `(.L_x_41) ;  /* 0x00000000005c1947 */ /* 0x001fea0003800000 */
[----:B------:R-:W-:Y:S02]  /*2630*/  IMAD.MOV.U32 R30, RZ, RZ, R13 ;  /* 0x000000ffff1e7224 */ /* 0x000fe400078e000d */
[----:B------:R-:W-:Y:S02]  /*2640*/  IMAD.MOV.U32 R33, RZ, RZ, R15 ;  /* 0x000000ffff217224 */ /* 0x000fe400078e000f */
[----:B------:R-:W-:Y:S02]  /*2650*/  IMAD.MOV.U32 R28, RZ, RZ, R2 ;  /* 0x000000ffff1c7224 */ /* 0x000fe400078e0002 */
[----:B------:R-:W-:-:S07]  /*2660*/  IMAD.MOV.U32 R31, RZ, RZ, R3 ;  /* 0x000000ffff1f7224 */ /* 0x000fce00078e0003 */
.L_x_51:
[----:B0-----:R-:W-:Y:S02]  /*2670*/  IMAD.MOV.U32 R20, RZ, RZ, R28 ;  /* 0x000000ffff147224 */ /* 0x001fe400078e001c */
[----:B------:R-:W-:Y:S02]  /*2680*/  IMAD.MOV.U32 R21, RZ, RZ, R31 ;  /* 0x000000ffff157224 */ /* 0x000fe400078e001f */
[----:B------:R-:W-:Y:S02]  /*2690*/  IMAD.MOV.U32 R18, RZ, RZ, R25 ;  /* 0x000000ffff127224 */ /* 0x000fe400078e0019 */
[----:B------:R-:W-:Y:S01]  /*26a0*/  IMAD.MOV.U32 R19, RZ, RZ, R26 ;  /* 0x000000ffff137224 */ /* 0x000fe200078e001a */
[----:B------:R-:W2:Y:S04]  /*26b0*/  LDG.E.U16 R29, desc[UR10][R20.64+-0x2] ;  /* 0xfffffe0a141d7981 */ /* 0x000ea8000c1e1500 */
[----:B------:R-:W3:Y:S01]  /*26c0*/  LDG.E.U16 R27, desc[UR10][R18.64] ;  /* 0x0000000a121b7981 */ /* 0x000ee2000c1e1500 */
[----:B------:R-:W-:-:S02]  /*26d0*/  IADD3 R23, P1, PT, R23, 0x2, RZ ;  /* 0x0000000217177810 */ /* 0x000fc40007f3e0ff */
[----:B------:R-:W-:Y:S02]  /*26e0*/  IADD3 R30, P2, PT, R30, -0x2, RZ ;  /* 0xfffffffe1e1e7810 */ /* 0x000fe40007f5e0ff */
[----:B------:R-:W-:Y:S01]  /*26f0*/  IADD3 R25, P3, PT, R18, 0x2, RZ ;  /* 0x0000000212197810 */ /* 0x000fe20007f7e0ff */
[----:B------:R-:W-:Y:S01]  /*2700*/  IMAD.X R24, RZ, RZ, R24, P1 ;  /* 0x000000ffff187224 */ /* 0x000fe200008e0618 */
[----:B------:R-:W-:Y:S02]  /*2710*/  IADD3.X R33, PT, PT, R33, -0x1, RZ, P2, !PT ;  /* 0xffffffff21217810 */ /* 0x000fe400017fe4ff */
[----:B------:R-:W-:Y:S01]  /*2720*/  ISETP.GE.U32.AND P1, PT, R23, R30, PT ;  /* 0x0000001e1700720c */ /* 0x000fe20003f26070 */
[----:B------:R-:W-:Y:S01]  /*2730*/  IMAD.X R26, RZ, RZ, R19, P3 ;  /* 0x000000ffff1a7224 */ /* 0x000fe200018e0613 */
[----:B------:R-:W-:Y:S02]  /*2740*/  IADD3 R28, P2, PT, R20, -0x2, RZ ;  /* 0xfffffffe141c7810 */ /* 0x000fe40007f5e0ff */
[----:B------:R-:W-:-:S02]  /*2750*/  ISETP.GE.U32.AND.EX P1, PT, R24, R33, PT, P1 ;  /* 0x000000211800720c */ /* 0x000fc40003f26110 */
[----:B------:R-:W-:Y:S01]  /*2760*/  IADD3.X R31, PT, PT, R21, -0x1, RZ, P2, !PT ;  /* 0xffffffff151f7810 */ /* 0x000fe200017fe4ff */
[----:B--2---:R0:W-:Y:S04]  /*2770*/  STG.E.U16 desc[UR10][R18.64], R29 ;  /* 0x0000001d12007986 */ /* 0x0041e8000c10150a */
[----:B---3--:R0:W-:Y:S06]  /*2780*/  STG.E.U16 desc[UR10][R20.64+-0x2], R27 ;  /* 0xfffffe1b14007986 */ /* 0x0081ec000c10150a */
[----:B------:R-:W-:Y:S05]  /*2790*/  @!P1 BRA `(.L_x_51) ;  /* 0xfffffffc00b49947 */ /* 0x000fea000383ffff */
.L_x_41:
[----:B--23--:R-:W-:Y:S05]  /*27a0*/  BSYNC.RECONVERGENT B1 ;  /* 0x0000000000017941 */ /* 0x00cfea0003800200 */
.L_x_40:
[----:B0---4-:R-:W0:Y:S02]  /*27b0*/  LDC.64 R18, c[0x0][0x398] ;  /* 0x0000e600ff127b82 */ /* 0x011e240000000a00 */
        /* <DEDUP_REMOVED lines=9> */
.L_x_22:
[----:B--23--:R-:W-:Y:S05]  /*2850*/  BSYNC.RECONVERGENT B0 ;  /* 0x0000000000007941 */ /* 0x00cfea0003800200 */
.L_x_21:
[----:B01----:R-:W0:Y:S08]  /*2860*/  LDC.64 R2, c[0x0][0x3a0] ;  /* 0x0000e800ff027b82 */ /* 0x003e300000000a00 */
[----:B------:R-:W1:Y:S01]  /*2870*/  LDC.64 R4, c[0x0][0x3a8] ;  /* 0x0000ea00ff047b82 */ /* 0x000e620000000a00 */
[----:B0-----:R-:W-:-:S05]  /*2880*/  IMAD.WIDE R2, R9, 0x4, R2 ;  /* 0x0000000409027825 */ /* 0x001fca00078e0202 */
[----:B------:R-:W-:Y:S01]  /*2890*/  STG.E desc[UR10][R2.64], R0 ;  /* 0x0000000002007986 */ /* 0x000fe2000c10190a */
[----:B-1----:R-:W-:-:S05]  /*28a0*/  IMAD.WIDE R4, R9, 0x8, R4 ;  /* 0x0000000809047825 */ /* 0x002fca00078e0204 */
[----:B------:R-:W-:Y:S01]  /*28b0*/  STG.E.64 desc[UR10][R4.64], R10 ;  /* 0x0000000a04007986 */ /* 0x000fe2000c101b0a */
[----:B------:R-:W-:Y:S05]  /*28c0*/  EXIT ;  /* 0x000000000000794d */ /* 0x000fea0003800000 */
        .weak           $__internal_0_$__cuda_sm20_div_u64
        .type           $__internal_0_$__cuda_sm20_div_u64,@function
        .size           $__internal_0_$__cuda_sm20_div_u64,($__internal_1_$__cuda_sm20_rcp_rn_f32_slowpath - $__internal_0_$__cuda_sm20_div_u64)
$__internal_0_$__cuda_sm20_div_u64:
[----:B------:R-:W-:Y:S02]  /*28d0*/  HFMA2 R25, -RZ, RZ, 0, 0 ;  /* 0x00000000ff197431 */ /* 0x000fe400000001ff */
[----:B------:R-:W-:-:S04]  /*28e0*/  IMAD.MOV.U32 R24, RZ, RZ, R21 ;  /* 0x000000ffff187224 */ /* 0x000fc800078e0015 */
[----:B------:R-:W0:Y:S08]  /*28f0*/  I2F.U64.RP R23, R24 ;  /* 0x0000001800177312 */ /* 0x000e300000309000 */
[----:B0-----:R-:W0:Y:S02]  /*2900*/  MUFU.RCP R23, R23 ;  /* 0x0000001700177308 */ /* 0x001e240000001000 */
[----:B0-----:R-:W-:-:S06]  /*2910*/  VIADD R2, R23, 0x1ffffffe ;  /* 0x1ffffffe17027836 */ /* 0x001fcc0000000000 */
[----:B------:R-:W0:Y:S02]  /*2920*/  F2I.U64.TRUNC R2, R2 ;  /* 0x0000000200027311 */ /* 0x000e24000020d800 */
[----:B0-----:R-:W-:-:S04]  /*2930*/  IMAD.WIDE.U32 R18, R2, R21, RZ ;  /* 0x0000001502127225 */ /* 0x001fc800078e00ff */
[----:B------:R-:W-:Y:S01]  /*2940*/  IMAD R19, R3, R21, R19 ;  /* 0x0000001503137224 */ /* 0x000fe200078e0213 */
[----:B------:R-:W-:-:S05]  /*2950*/  IADD3 R27, P0, PT, RZ, -R18, RZ ;  /* 0x80000012ff1b7210 */ /* 0x000fca0007f1e0ff */
[----:B------:R-:W-:-:S04]  /*2960*/  IMAD.HI.U32 R18, R2, R27, RZ ;  /* 0x0000001b02127227 */ /* 0x000fc800078e00ff */
[----:B------:R-:W-:Y:S02]  /*2970*/  IMAD.X R29, RZ, RZ, ~R19, P0 ;  /* 0x000000ffff1d7224 */ /* 0x000fe400000e0e13 */
[----:B------:R-:W-:Y:S02]  /*2980*/  IMAD.MOV.U32 R19, RZ, RZ, R2 ;  /* 0x000000ffff137224 */ /* 0x000fe400078e0002 */
[-C--:B------:R-:W-:Y:S02]  /*2990*/  IMAD R25, R3, R29.reuse, RZ ;  /* 0x0000001d03197224 */ /* 0x080fe400078e02ff */
[----:B------:R-:W-:-:S04]  /*29a0*/  IMAD.WIDE.U32 R18, P0, R2, R29, R18 ;  /* 0x0000001d02127225 */ /* 0x000fc80007800012 */
[----:B------:R-:W-:-:S04]  /*29b0*/  IMAD.HI.U32 R29, R3, R29, RZ ;  /* 0x0000001d031d7227 */ /* 0x000fc800078e00ff */
[----:B------:R-:W-:-:S05]  /*29c0*/  IMAD.HI.U32 R18, P1, R3, R27, R18 ;  /* 0x0000001b03127227 */ /* 0x000fca0007820012 */
[----:B------:R-:W-:Y:S01]  /*29d0*/  IADD3 R19, P2, PT, R25, R18, RZ ;  /* 0x0000001219137210 */ /* 0x000fe20007f5e0ff */
[----:B------:R-:W-:-:S04]  /*29e0*/  IMAD.X R18, R29, 0x1, R3, P0 ;  /* 0x000000011d127824 */ /* 0x000fc800000e0603 */
[----:B------:R-:W-:Y:S01]  /*29f0*/  IMAD.WIDE.U32 R2, R19, R21, RZ ;  /* 0x0000001513027225 */ /* 0x000fe200078e00ff */
[----:B------:R-:W-:Y:S02]  /*2a00*/  IADD3.X R23, PT, PT, RZ, RZ, R18, P2, P1 ;  /* 0x000000ffff177210 */ /* 0x000fe400017e2412 */
[----:B------:R-:W-:-:S03]  /*2a10*/  IADD3 R25, P0, PT, RZ, -R2, RZ ;  /* 0x80000002ff197210 */ /* 0x000fc60007f1e0ff */
[----:B------:R-:W-:Y:S02]  /*2a20*/  IMAD R2, R23, R21, R3 ;  /* 0x0000001517027224 */ /* 0x000fe400078e0203 */
[----:B------:R-:W-:Y:S02]  /*2a30*/  IMAD.MOV.U32 R3, RZ, RZ, RZ ;  /* 0x000000ffff037224 */ /* 0x000fe400078e00ff */
[----:B------:R-:W-:-:S04]  /*2a40*/  IMAD.HI.U32 R18, R19, R25, RZ ;  /* 0x0000001913127227 */ /* 0x000fc800078e00ff */
[----:B------:R-:W-:-:S04]  /*2a50*/  IMAD.X R2, RZ, RZ, ~R2, P0 ;  /* 0x000000ffff027224 */ /* 0x000fc800000e0e02 */
[----:B------:R-:W-:-:S04]  /*2a60*/  IMAD.WIDE.U32 R18, P0, R19, R2, R18 ;  /* 0x0000000213127225 */ /* 0x000fc80007800012 */
[C---:B------:R-:W-:Y:S02]  /*2a70*/  IMAD R24, R23.reuse, R2, RZ ;  /* 0x0000000217187224 */ /* 0x040fe400078e02ff */
[----:B------:R-:W-:-:S04]  /*2a80*/  IMAD.HI.U32 R19, P1, R23, R25, R18 ;  /* 0x0000001917137227 */ /* 0x000fc80007820012 */
[----:B------:R-:W-:Y:S01]  /*2a90*/  IMAD.HI.U32 R2, R23, R2, RZ ;  /* 0x0000000217027227 */ /* 0x000fe200078e00ff */
[----:B------:R-:W-:-:S03]  /*2aa0*/  IADD3 R19, P2, PT, R24, R19, RZ ;  /* 0x0000001318137210 */ /* 0x000fc60007f5e0ff */
[----:B------:R-:W-:Y:S02]  /*2ab0*/  IMAD.X R23, R2, 0x1, R23, P0 ;  /* 0x0000000102177824 */ /* 0x000fe400000e0617 */
[----:B------:R-:W-:-:S03]  /*2ac0*/  IMAD.HI.U32 R2, R19, R20, RZ ;  /* 0x0000001413027227 */ /* 0x000fc600078e00ff */
[----:B------:R-:W-:Y:S01]  /*2ad0*/  IADD3.X R23, PT, PT, RZ, RZ, R23, P2, P1 ;  /* 0x000000ffff177210 */ /* 0x000fe200017e2417 */
[----:B------:R-:W-:-:S04]  /*2ae0*/  IMAD.WIDE.U32 R2, R19, R17, R2 ;  /* 0x0000001113027225 */ /* 0x000fc800078e0002 */
[C---:B------:R-:W-:Y:S02]  /*2af0*/  IMAD R19, R23.reuse, R17, RZ ;  /* 0x0000001117137224 */ /* 0x040fe400078e02ff */
[----:B------:R-:W-:-:S04]  /*2b00*/  IMAD.HI.U32 R2, P0, R23, R20, R2 ;  /* 0x0000001417027227 */ /* 0x000fc80007800002 */
[----:B------:R-:W-:Y:S01]  /*2b10*/  IMAD.HI.U32 R23, R23, R17, RZ ;  /* 0x0000001117177227 */ /* 0x000fe200078e00ff */
[----:B------:R-:W-:-:S03]  /*2b20*/  IADD3 R18, P1, PT, R19, R2, RZ ;  /* 0x0000000213127210 */ /* 0x000fc60007f3e0ff */
[----:B------:R-:W-:Y:S01]  /*2b30*/  IMAD.X R2, RZ, RZ, R23, P0 ;  /* 0x000000ffff027224 */ /* 0x000fe200000e0617 */
[----:B------:R-:W-:-:S03]  /*2b40*/  IADD3 R23, P2, PT, R18, 0x1, RZ ;  /* 0x0000000112177810 */ /* 0x000fc60007f5e0ff */
[----:B------:R-:W-:Y:S02]  /*2b50*/  IMAD.X R19, RZ, RZ, R2, P1 ;  /* 0x000000ffff137224 */ /* 0x000fe400008e0602 */
[----:B------:R-:W-:-:S04]  /*2b60*/  IMAD.WIDE.U32 R2, R18, R21, RZ ;  /* 0x0000001512027225 */ /* 0x000fc800078e00ff */
[----:B------:R-:W-:Y:S01]  /*2b70*/  IMAD R24, R19, R21, R3 ;  /* 0x0000001513187224 */ /* 0x000fe200078e0203 */
[----:B------:R-:W-:Y:S01]  /*2b80*/  IADD3 R26, P0, PT, -R2, R20, RZ ;  /* 0x00000014021a7210 */ /* 0x000fe20007f1e1ff */
[----:B------:R-:W-:-:S04]  /*2b90*/  IMAD.X R2, RZ, RZ, R19, P2 ;  /* 0x000000ffff027224 */ /* 0x000fc800010e0613 */
[----:B------:R-:W-:Y:S01]  /*2ba0*/  IMAD.X R28, R17, 0x1, ~R24, P0 ;  /* 0x00000001111c7824 */ /* 0x000fe200000e0e18 */
[----:B------:R-:W-:Y:S02]  /*2bb0*/  ISETP.GE.U32.AND P0, PT, R26, R21, PT ;  /* 0x000000151a00720c */ /* 0x000fe40003f06070 */
[-C--:B------:R-:W-:Y:S02]  /*2bc0*/  IADD3 R24, P1, PT, -R21, R26.reuse, RZ ;  /* 0x0000001a15187210 */ /* 0x080fe40007f3e1ff */
[C---:B------:R-:W-:Y:S02]  /*2bd0*/  ISETP.GE.U32.AND.EX P0, PT, R28.reuse, RZ, PT, P0 ;  /* 0x000000ff1c00720c */ /* 0x040fe40003f06100 */
[----:B------:R-:W-:Y:S02]  /*2be0*/  IADD3.X R3, PT, PT, R28, -0x1, RZ, P1, !PT ;  /* 0xffffffff1c037810 */ /* 0x000fe40000ffe4ff */
[----:B------:R-:W-:Y:S02]  /*2bf0*/  SEL R24, R24, R26, P0 ;  /* 0x0000001a18187207 */ /* 0x000fe40000000000 */
[----:B------:R-:W-:-:S02]  /*2c00*/  SEL R23, R23, R18, P0 ;  /* 0x0000001217177207 */ /* 0x000fc40000000000 */
[----:B------:R-:W-:Y:S02]  /*2c10*/  SEL R3, R3, R28, P0 ;  /* 0x0000001c03037207 */ /* 0x000fe40000000000 */
[----:B------:R-:W-:Y:S02]  /*2c20*/  SEL R18, R2, R19, P0 ;  /* 0x0000001302127207 */ /* 0x000fe40000000000 */
[----:B------:R-:W-:Y:S02]  /*2c30*/  ISETP.GE.U32.AND P0, PT, R24, R21, PT ;  /* 0x000000151800720c */ /* 0x000fe40003f06070 */
[----:B------:R-:W-:Y:S02]  /*2c40*/  IADD3 R2, P2, PT, R23, 0x1, RZ ;  /* 0x0000000117027810 */ /* 0x000fe40007f5e0ff */
[----:B------:R-:W-:Y:S02]  /*2c50*/  ISETP.GE.U32.AND.EX P0, PT, R3, RZ, PT, P0 ;  /* 0x000000ff0300720c */ /* 0x000fe40003f06100 */
[----:B------:R-:W-:Y:S01]  /*2c60*/  ISETP.NE.U32.AND P1, PT, R21, RZ, PT ;  /* 0x000000ff1500720c */ /* 0x000fe20003f25070 */
[----:B------:R-:W-:Y:S01]  /*2c70*/  IMAD.X R3, RZ, RZ, R18, P2 ;  /* 0x000000ffff037224 */ /* 0x000fe200010e0612 */
[----:B------:R-:W-:Y:S01]  /*2c80*/  SEL R2, R2, R23, P0 ;  /* 0x0000001702027207 */ /* 0x000fe20000000000 */
[----:B------:R-:W-:Y:S01]  /*2c90*/  IMAD.MOV.U32 R23, RZ, RZ, 0x0 ;  /* 0x00000000ff177424 */ /* 0x000fe200078e00ff */
[----:B------:R-:W-:-:S02]  /*2ca0*/  ISETP.NE.AND.EX P1, PT, RZ, RZ, PT, P1 ;  /* 0x000000ffff00720c */ /* 0x000fc40003f25310 */
[----:B------:R-:W-:Y:S02]  /*2cb0*/  SEL R3, R3, R18, P0 ;  /* 0x0000001203037207 */ /* 0x000fe40000000000 */
[----:B------:R-:W-:Y:S02]  /*2cc0*/  SEL R2, R2, 0xffffffff, P1 ;  /* 0xffffffff02027807 */ /* 0x000fe40000800000 */
[----:B------:R-:W-:Y:S01]  /*2cd0*/  SEL R3, R3, 0xffffffff, P1 ;  /* 0xffffffff03037807 */ /* 0x000fe20000800000 */
[----:B------:R-:W-:Y:S06]  /*2ce0*/  RET.REL.NODEC R22 `(_Z7permutePiS_PsPxS_S1_ii) ;  /* 0xffffffd016c47950 */ /* 0x000fec0003c3ffff */
        .weak           $__internal_1_$__cuda_sm20_rcp_rn_f32_slowpath
        .type           $__internal_1_$__cuda_sm20_rcp_rn_f32_slowpath,@function
        .size           $__internal_1_$__cuda_sm20_rcp_rn_f32_slowpath,(.L_x_58 - $__internal_1_$__cuda_sm20_rcp_rn_f32_slowpath)
$__internal_1_$__cuda_sm20_rcp_rn_f32_slowpath:
[----:B------:R-:W-:-:S05]  /*2cf0*/  IMAD.SHL.U32 R6, R0, 0x2, RZ ;  /* 0x0000000200067824 */ /* 0x000fca00078e00ff */
[----:B------:R-:W-:-:S04]  /*2d00*/  SHF.R.U32.HI R6, RZ, 0x18, R6 ;  /* 0x00000018ff067819 */ /* 0x000fc80000011606 */
[----:B------:R-:W-:-:S13]  /*2d10*/  ISETP.NE.U32.AND P0, PT, R6, RZ, PT ;  /* 0x000000ff0600720c */ /* 0x000fda0003f05070 */
[----:B------:R-:W-:Y:S05]  /*2d20*/  @P0 BRA `(.L_x_53) ;  /* 0x00000000002c0947 */ /* 0x000fea0003800000 */
[----:B------:R-:W-:-:S05]  /*2d30*/  IMAD.SHL.U32 R6, R0, 0x2, RZ ;  /* 0x0000000200067824 */ /* 0x000fca00078e00ff */
[----:B------:R-:W-:-:S13]  /*2d40*/  ISETP.NE.AND P0, PT, R6, RZ, PT ;  /* 0x000000ff0600720c */ /* 0x000fda0003f05270 */
[----:B------:R2:W3:Y:S01]  /*2d50*/  @!P0 MUFU.RCP R6, R0 ;  /* 0x0000000000068308 */ /* 0x0004e20000001000 */
[----:B------:R-:W-:Y:S05]  /*2d60*/  @!P0 BRA `(.L_x_54) ;  /* 0x0000000000a48947 */ /* 0x000fea0003800000 */
[----:B------:R-:W-:-:S04]  /*2d70*/  FFMA R7, R0, 1.84467440737095516160e+19, RZ ;  /* 0x5f80000000077823 */ /* 0x000fc800000000ff */
[----:B--2---:R-:W3:Y:S02]  /*2d80*/  MUFU.RCP R0, R7 ;  /* 0x0000000700007308 */ /* 0x004ee40000001000 */
[----:B---3--:R-:W-:-:S04]  /*2d90*/  FFMA R6, R7, R0, -1 ;  /* 0xbf80000007067423 */ /* 0x008fc80000000000 */
[----:B------:R-:W-:-:S04]  /*2da0*/  FADD.FTZ R11, -R6, -RZ ;  /* 0x800000ff060b7221 */ /* 0x000fc80000010100 */
[----:B------:R-:W-:-:S04]  /*2db0*/  FFMA R0, R0, R11, R0 ;  /* 0x0000000b00007223 */ /* 0x000fc80000000000 */
[----:B------:R-:W-:Y:S01]  /*2dc0*/  FFMA R6, R0, 1.84467440737095516160e+19, RZ ;  /* 0x5f80000000067823 */ /* 0x000fe200000000ff */
[----:B------:R-:W-:Y:S06]  /*2dd0*/  BRA `(.L_x_54) ;  /* 0x0000000000887947 */ /* 0x000fec0003800000 */
.L_x_53:
[----:B------:R-:W-:-:S05]  /*2de0*/  VIADD R7, R6, 0xffffff03 ;  /* 0xffffff0306077836 */ /* 0x000fca0000000000 */
[----:B------:R-:W-:-:S13]  /*2df0*/  ISETP.GT.U32.AND P0, PT, R7, 0x1, PT ;  /* 0x000000010700780c */ /* 0x000fda0003f04070 */
[----:B------:R-:W-:Y:S05]  /*2e00*/  @P0 BRA `(.L_x_55) ;  /* 0x0000000000780947 */ /* 0x000fea0003800000 */
[----:B------:R-:W-:Y:S01]  /*2e10*/  LOP3.LUT R10, R0, 0x7fffff, RZ, 0xc0, !PT ;  /* 0x007fffff000a7812 */ /* 0x000fe200078ec0ff */
[----:B------:R-:W-:-:S03]  /*2e20*/  IMAD.MOV.U32 R14, RZ, RZ, 0x3 ;  /* 0x00000003ff0e7424 */ /* 0x000fc600078e00ff */
[----:B------:R-:W-:Y:S02]  /*2e30*/  LOP3.LUT R10, R10, 0x3f800000, RZ, 0xfc, !PT ;  /* 0x3f8000000a0a7812 */ /* 0x000fe400078efcff */
[----:B------:R-:W-:Y:S02]  /*2e40*/  SHF.L.U32 R15, R14, R7, RZ ;  /* 0x000000070e0f7219 */ /* 0x000fe400000006ff */
[----:B------:R-:W0:Y:S02]  /*2e50*/  MUFU.RCP R11, R10 ;  /* 0x0000000a000b7308 */ /* 0x000e240000001000 */
[----:B0-----:R-:W-:-:S04]  /*2e60*/  FFMA R12, R10, R11, -1 ;  /* 0xbf8000000a0c7423 */ /* 0x001fc8000000000b */
[----:B------:R-:W-:-:S04]  /*2e70*/  FADD.FTZ R12, -R12, -RZ ;  /* 0x800000ff0c0c7221 */ /* 0x000fc80000010100 */
[CCC-:B------:R-:W-:Y:S01]  /*2e80*/  FFMA.RM R13, R11.reuse, R12.reuse, R11.reuse ;  /* 0x0000000c0b0d7223 */ /* 0x1c0fe2000000400b */
[----:B------:R-:W-:-:S04]  /*2e90*/  FFMA.RP R12, R11, R12, R11 ;  /* 0x0000000c0b0c7223 */ /* 0x000fc8000000800b */
[C---:B------:R-:W-:Y:S02]  /*2ea0*/  LOP3.LUT R11, R13.reuse, 0x7fffff, RZ, 0xc0, !PT ;  /* 0x007fffff0d0b7812 */ /* 0x040fe400078ec0ff */
[----:B------:R-:W-:Y:S02]  /*2eb0*/  FSETP.NEU.FTZ.AND P0, PT, R13, R12, PT ;  /* 0x0000000c0d00720b */ /* 0x000fe40003f1d000 */
[----:B------:R-:W-:Y:S02]  /*2ec0*/  LOP3.LUT R12, R11, 0x800000, RZ, 0xfc, !PT ;  /* 0x008000000b0c7812 */ /* 0x000fe400078efcff */
[----:B------:R-:W-:Y:S02]  /*2ed0*/  SEL R11, RZ, 0xffffffff, !P0 ;  /* 0xffffffffff0b7807 */ /* 0x000fe40004000000 */
[----:B------:R-:W-:-:S03]  /*2ee0*/  LOP3.LUT R10, R15, R12, RZ, 0xc0, !PT ;  /* 0x0000000c0f0a7212 */ /* 0x000fc600078ec0ff */
[----:B------:R-:W-:Y:S01]  /*2ef0*/  IMAD.MOV R11, RZ, RZ, -R11 ;  /* 0x000000ffff0b7224 */ /* 0x000fe200078e0a0b */
[----:B------:R-:W-:-:S04]  /*2f00*/  SHF.R.U32.HI R10, RZ, R7, R10 ;  /* 0x00000007ff0a7219 */ /* 0x000fc8000001160a */
[----:B------:R-:W-:Y:S02]  /*2f10*/  LOP3.LUT P1, RZ, R11, R7, R12, 0xf8, !PT ;  /* 0x000000070bff7212 */ /* 0x000fe4000782f80c */
[C---:B------:R-:W-:Y:S02]  /*2f20*/  LOP3.LUT P0, RZ, R10.reuse, 0x1, RZ, 0xc0, !PT ;  /* 0x000000010aff7812 */ /* 0x040fe4000780c0ff */
[----:B------:R-:W-:-:S04]  /*2f30*/  LOP3.LUT P2, RZ, R10, 0x2, RZ, 0xc0, !PT ;  /* 0x000000020aff7812 */ /* 0x000fc8000784c0ff */
[----:B------:R-:W-:Y:S02]  /*2f40*/  PLOP3.LUT P0, PT, P0, P1, P2, 0xe0, 0x0 ;  /* 0x000000000000781c */ /* 0x000fe40000703c20 */
[----:B------:R-:W-:Y:S02]  /*2f50*/  LOP3.LUT P1, RZ, R0, 0x7fffff, RZ, 0xc0, !PT ;  /* 0x007fffff00ff7812 */ /* 0x000fe4000782c0ff */
[----:B------:R-:W-:-:S05]  /*2f60*/  SEL R7, RZ, 0x1, !P0 ;  /* 0x00000001ff077807 */ /* 0x000fca0004000000 */
[----:B------:R-:W-:-:S05]  /*2f70*/  IMAD.MOV R7, RZ, RZ, -R7 ;  /* 0x000000ffff077224 */ /* 0x000fca00078e0a07 */
[----:B------:R-:W-:Y:S01]  /*2f80*/  ISETP.GE.AND P0, PT, R7, RZ, PT ;  /* 0x000000ff0700720c */ /* 0x000fe20003f06270 */
[----:B------:R-:W-:-:S05]  /*2f90*/  VIADD R7, R6, 0xffffff04 ;  /* 0xffffff0406077836 */ /* 0x000fca0000000000 */
[----:B------:R-:W-:-:S07]  /*2fa0*/  SHF.R.U32.HI R7, RZ, R7, R12 ;  /* 0x00000007ff077219 */ /* 0x000fce000001160c */
[----:B------:R-:W-:-:S04]  /*2fb0*/  @!P0 VIADD R7, R7, 0x1 ;  /* 0x0000000107078836 */ /* 0x000fc80000000000 */
[----:B------:R-:W-:-:S05]  /*2fc0*/  @!P1 IMAD.SHL.U32 R7, R7, 0x2, RZ ;  /* 0x0000000207079824 */ /* 0x000fca00078e00ff */
[----:B------:R-:W-:Y:S01]  /*2fd0*/  LOP3.LUT R6, R7, 0x80000000, R0, 0xf8, !PT ;  /* 0x8000000007067812 */ /* 0x000fe200078ef800 */
[----:B------:R-:W-:Y:S06]  /*2fe0*/  BRA `(.L_x_54) ;  /* 0x0000000000047947 */ /* 0x000fec0003800000 */
.L_x_55:
[----:B------:R0:W1:Y:S02]  /*2ff0*/  MUFU.RCP R6, R0 ;  /* 0x0000000000067308 */ /* 0x0000640000001000 */
.L_x_54:
[----:B0123--:R-:W-:Y:S02]  /*3000*/  IMAD.MOV.U32 R0, RZ, RZ, R6 ;  /* 0x000000ffff007224 */ /* 0x00ffe400078e0006 */
[----:B------:R-:W-:Y:S02]  /*3010*/  IMAD.MOV.U32 R6, RZ, RZ, R2 ;  /* 0x000000ffff067224 */ /* 0x000fe400078e0002 */
[----:B------:R-:W-:-:S04]  /*3020*/  IMAD.MOV.U32 R7, RZ, RZ, 0x0 ;  /* 0x00000000ff077424 */ /* 0x000fc800078e00ff */
[----:B------:R-:W-:Y:S05]  /*3030*/  RET.REL.NODEC R6 `(_Z7permutePiS_PsPxS_S1_ii) ;  /* 0xffffffcc06f07950 */ /* 0x000fea0003c3ffff */
.L_x_56:
[----:B------:R-:W-:-:S00]  /*3040*/  BRA `(.L_x_56) ;  /* 0xfffffffc00fc7947 */ /* 0x000fc0000383ffff */
[----:B------:R-:W-:-:S00]  /*3050*/  NOP ;  /* 0x0000000000007918 */ /* 0x000fc00000000000 */
        /* <DEDUP_REMOVED lines=10> */
.L_x_58:


//--------------------- .nv.shared.reserved.0     --------------------------
	.section	.nv.shared.reserved.0,"aw",@nobits
	.weak		__nv_reservedSMEM_offset_0_alias
	.size		__nv_reservedSMEM_offset_0_alias, 0, 64
	.other		__nv_reservedSMEM_offset_0_alias,@"STO_CUDA_RESERVED_SHARED STV_DEFAULT"
__nv_reservedSMEM_offset_0_alias:
	.zero		0
	.zero		64


//--------------------- .nv.constant0._Z7permutePiS_PsPxS_S1_ii --------------------------
	.section	.nv.constant0._Z7permutePiS_PsPxS_S1_ii,"a",@progbits
	.sectionflags	@""
	.align	4
.nv.constant0._Z7permutePiS_PsPxS_S1_ii:
	.zero		952


//--------------------- SYMBOLS --------------------------

	.type		.nv.reservedSmem.offset0,@object
	.size		.nv.reservedSmem.offset0,0x4
